//
// Generated by NVIDIA NVVM Compiler
//
// Compiler Build ID: CL-36424714
// Cuda compilation tools, release 13.0, V13.0.88
// Based on NVVM 20.0.0
//

.version 9.0
.target sm_100
.address_size 64

	// .globl	get_state
.extern .func __assertfail
(
	.param .b64 __assertfail_param_0,
	.param .b64 __assertfail_param_1,
	.param .b32 __assertfail_param_2,
	.param .b64 __assertfail_param_3,
	.param .b64 __assertfail_param_4
)
;
.global .align 4 .b8 precalc_xorwow_matrix[102400];
.global .align 4 .b8 precalc_xorwow_offset_matrix[102400];
.global .align 4 .b8 mrg32k3aM1[2304];
.global .align 4 .b8 mrg32k3aM2[2304];
.global .align 4 .b8 mrg32k3aM1SubSeq[2016];
.global .align 4 .b8 mrg32k3aM2SubSeq[2016];
.global .align 4 .b8 mrg32k3aM1Seq[2304];
.global .align 4 .b8 mrg32k3aM2Seq[2304];
.const .align 8 .b8 __cr_lgamma_table[72];
.global .align 1 .b8 __unnamed_1[147] = {105, 110, 116, 32, 103, 101, 116, 95, 97, 100, 118, 95, 105, 100, 120, 40, 99, 111, 110, 115, 116, 32, 99, 104, 97, 114, 32, 42, 44, 32, 99, 111, 110, 115, 116, 32, 95, 95, 110, 118, 95, 98, 111, 111, 108, 32, 42, 44, 32, 99, 104, 97, 114, 44, 32, 99, 104, 97, 114, 44, 32, 99, 111, 110, 115, 116, 32, 105, 110, 116, 32, 40, 42, 41, 91, 50, 55, 57, 93, 44, 32, 99, 104, 97, 114, 44, 32, 99, 104, 97, 114, 44, 32, 99, 104, 97, 114, 44, 32, 99, 111, 110, 115, 116, 32, 99, 104, 97, 114, 32, 42, 44, 32, 99, 111, 110, 115, 116, 32, 105, 110, 116, 32, 42, 44, 32, 99, 117, 114, 97, 110, 100, 83, 116, 97, 116, 101, 88, 79, 82, 87, 79, 87, 32, 42, 41};
.global .align 1 .b8 $str[17] = {97, 100, 118, 105, 99, 101, 95, 97, 118, 97, 105, 108, 95, 110, 62, 48};
.global .align 1 .b8 $str$1[27] = {47, 116, 109, 112, 47, 115, 97, 115, 115, 95, 99, 117, 95, 107, 112, 51, 52, 51, 95, 54, 98, 47, 107, 46, 99, 117};
.global .align 1 .b8 $str$2[6] = {102, 97, 108, 115, 101};

.visible .entry get_state(
	.param .u64 .ptr .align 1 get_state_param_0,
	.param .u64 .ptr .align 1 get_state_param_1,
	.param .u64 .ptr .align 1 get_state_param_2,
	.param .u64 .ptr .align 1 get_state_param_3,
	.param .u64 .ptr .align 1 get_state_param_4,
	.param .u64 .ptr .align 1 get_state_param_5,
	.param .u64 .ptr .align 1 get_state_param_6,
	.param .u64 .ptr .align 1 get_state_param_7,
	.param .u64 .ptr .align 1 get_state_param_8,
	.param .u64 .ptr .align 1 get_state_param_9,
	.param .u64 .ptr .align 1 get_state_param_10,
	.param .u64 .ptr .align 1 get_state_param_11,
	.param .u64 .ptr .align 1 get_state_param_12,
	.param .u32 get_state_param_13
)
{
	.local .align 4 .b8 	__local_depot0[2528];
	.reg .b64 	%SP;
	.reg .b64 	%SPL;
	.reg .pred 	%p<260>;
	.reg .b16 	%rs<194>;
	.reg .b32 	%r<236>;
	.reg .b32 	%f<87>;
	.reg .b64 	%rd<188>;
	.reg .b64 	%fd<6>;

	mov.u64 	%SPL, __local_depot0;
	ld.param.u64 	%rd37, [get_state_param_0];
	ld.param.u64 	%rd38, [get_state_param_1];
	ld.param.u64 	%rd40, [get_state_param_3];
	ld.param.u64 	%rd41, [get_state_param_4];
	ld.param.u64 	%rd43, [get_state_param_6];
	ld.param.u64 	%rd44, [get_state_param_7];
	ld.param.u64 	%rd49, [get_state_param_9];
	ld.param.u64 	%rd48, [get_state_param_12];
	ld.param.u32 	%r86, [get_state_param_13];
	cvta.to.global.u64 	%rd1, %rd49;
	add.u64 	%rd2, %SPL, 0;
	add.u64 	%rd3, %SPL, 1116;
	add.u64 	%rd4, %SPL, 2232;
	add.u64 	%rd5, %SPL, 2511;
	add.u64 	%rd6, %SPL, 2516;
	mov.u32 	%r87, %ctaid.x;
	mov.u32 	%r88, %ntid.x;
	mov.u32 	%r89, %tid.x;
	mad.lo.s32 	%r1, %r87, %r88, %r89;
	setp.ge.s32 	%p41, %r1, %r86;
	@%p41 bra 	$L__BB0_185;
	cvta.to.global.u64 	%rd55, %rd38;
	cvta.to.global.u64 	%rd56, %rd40;
	cvta.to.global.u64 	%rd57, %rd41;
	cvta.to.global.u64 	%rd58, %rd48;
	ld.global.u64 	%rd59, [%rd58];
	cvt.s64.s32 	%rd7, %r1;
	add.s64 	%rd60, %rd59, %rd7;
	cvt.u32.u64 	%r91, %rd60;
	xor.b32  	%r92, %r91, -1429050551;
	mul.lo.s32 	%r2, %r92, 1099087573;
	{ .reg .b32 tmp; mov.b64 {tmp, %r93}, %rd60; }
	xor.b32  	%r3, %r93, -136515619;
	mov.b32 	%r229, -1;
	st.local.u32 	[%rd6], %r229;
	st.local.u32 	[%rd6+4], %r229;
	st.local.u32 	[%rd6+8], %r229;
	add.s64 	%rd8, %rd57, %rd7;
	ld.global.s8 	%rs15, [%rd8];
	setp.lt.s16 	%p42, %rs15, 1;
	mul.wide.s32 	%rd61, %r1, 5;
	add.s64 	%rd9, %rd55, %rd61;
	add.s64 	%rd10, %rd56, %rd61;
	mov.u32 	%r230, %r229;
	mov.u32 	%r231, %r229;
	@%p42 bra 	$L__BB0_183;
	mul.lo.s32 	%r95, %r3, -1703105765;
	add.s32 	%r208, %r2, 5783321;
	xor.b32  	%r207, %r95, 88675123;
	add.s32 	%r206, %r95, 521288629;
	xor.b32  	%r226, %r2, 362436069;
	add.s32 	%r227, %r2, 123456789;
	cvta.to.global.u64 	%rd62, %rd37;
	mad.lo.s64 	%rd11, %rd7, 3, %rd62;
	cvta.to.global.u64 	%rd63, %rd43;
	add.s64 	%rd12, %rd63, %rd7;
	cvta.to.global.u64 	%rd64, %rd44;
	mad.lo.s64 	%rd13, %rd7, 279, %rd64;
	add.s32 	%r96, %r2, %r95;
	add.s32 	%r228, %r96, 6615241;
	mov.b32 	%r202, 0;
$L__BB0_3:
	ld.param.u64 	%rd182, [get_state_param_8];
	cvt.u64.u32 	%rd65, %r202;
	cvta.to.global.u64 	%rd66, %rd182;
	mad.lo.s64 	%rd67, %rd7, 3, %rd66;
	add.s64 	%rd68, %rd67, %rd65;
	ld.global.u8 	%rs16, [%rd68];
	setp.ne.s16 	%p43, %rs16, 0;
	@%p43 bra 	$L__BB0_181;
	ld.param.u64 	%rd181, [get_state_param_5];
	add.s64 	%rd186, %rd4, 3;
	add.s64 	%rd185, %rd1, 4476;
	cvt.u64.u32 	%rd69, %r202;
	add.s64 	%rd70, %rd11, %rd69;
	ld.global.u8 	%rs4, [%rd70];
	ld.global.u8 	%rs5, [%rd8];
	cvta.to.global.u64 	%rd71, %rd181;
	add.s64 	%rd72, %rd71, %rd7;
	ld.global.s8 	%r17, [%rd72];
	ld.global.u8 	%rs6, [%rd12];
	ld.global.u8 	%rs17, [%rd9];
	setp.eq.s16 	%p44, %rs17, 10;
	selp.u16 	%rs18, 1, 0, %p44;
	st.local.u8 	[%rd5], %rs18;
	ld.global.u8 	%rs19, [%rd9+1];
	setp.eq.s16 	%p45, %rs19, 10;
	selp.u16 	%rs20, 1, 0, %p45;
	st.local.u8 	[%rd5+1], %rs20;
	ld.global.u8 	%rs21, [%rd9+2];
	setp.eq.s16 	%p46, %rs21, 10;
	selp.u16 	%rs22, 1, 0, %p46;
	st.local.u8 	[%rd5+2], %rs22;
	ld.global.u8 	%rs23, [%rd9+3];
	setp.eq.s16 	%p47, %rs23, 10;
	selp.u16 	%rs24, 1, 0, %p47;
	st.local.u8 	[%rd5+3], %rs24;
	ld.global.u8 	%rs25, [%rd9+4];
	setp.eq.s16 	%p48, %rs25, 10;
	selp.u16 	%rs26, 1, 0, %p48;
	st.local.u8 	[%rd5+4], %rs26;
	mov.b32 	%r209, 0;
$L__BB0_5:
	setp.eq.s16 	%p49, %rs4, 250;
	@%p49 bra 	$L__BB0_10;
	setp.ne.s16 	%p50, %rs4, 3;
	@%p50 bra 	$L__BB0_13;
	setp.ne.s16 	%p51, %rs5, %rs6;
	@%p51 bra 	$L__BB0_9;
	ld.global.u32 	%r99, [%rd185+-12];
	setp.eq.s32 	%p53, %r99, 4;
	selp.u16 	%rs30, 1, 0, %p53;
	st.local.u8 	[%rd186+-3], %rs30;
	bra.uni 	$L__BB0_16;
$L__BB0_9:
	ld.global.u32 	%r98, [%rd185+-12];
	setp.eq.s32 	%p52, %r98, 3;
	selp.u16 	%rs29, 1, 0, %p52;
	st.local.u8 	[%rd186+-3], %rs29;
	bra.uni 	$L__BB0_16;
$L__BB0_10:
	setp.ne.s16 	%p54, %rs5, %rs6;
	@%p54 bra 	$L__BB0_12;
	ld.global.u32 	%r101, [%rd185+-12];
	setp.eq.s32 	%p56, %r101, 7;
	selp.u16 	%rs34, 1, 0, %p56;
	st.local.u8 	[%rd186+-3], %rs34;
	bra.uni 	$L__BB0_16;
$L__BB0_12:
	ld.global.u32 	%r100, [%rd185+-12];
	setp.eq.s32 	%p55, %r100, 6;
	selp.u16 	%rs33, 1, 0, %p55;
	st.local.u8 	[%rd186+-3], %rs33;
	bra.uni 	$L__BB0_16;
$L__BB0_13:
	setp.ne.s16 	%p57, %rs5, %rs6;
	@%p57 bra 	$L__BB0_15;
	ld.global.u32 	%r103, [%rd185+-12];
	setp.eq.s32 	%p59, %r103, 1;
	selp.u16 	%rs38, 1, 0, %p59;
	st.local.u8 	[%rd186+-3], %rs38;
	bra.uni 	$L__BB0_16;
$L__BB0_15:
	ld.global.u32 	%r102, [%rd185+-12];
	setp.eq.s32 	%p58, %r102, 0;
	selp.u16 	%rs37, 1, 0, %p58;
	st.local.u8 	[%rd186+-3], %rs37;
$L__BB0_16:
	@%p49 bra 	$L__BB0_21;
	setp.ne.s16 	%p61, %rs4, 3;
	@%p61 bra 	$L__BB0_24;
	setp.eq.s16 	%p62, %rs5, %rs6;
	@%p62 bra 	$L__BB0_20;
	ld.global.u32 	%r104, [%rd185+-8];
	setp.eq.s32 	%p63, %r104, 3;
	selp.u16 	%rs41, 1, 0, %p63;
	st.local.u8 	[%rd186+-2], %rs41;
	bra.uni 	$L__BB0_27;
$L__BB0_20:
	ld.global.u32 	%r105, [%rd185+-8];
	setp.eq.s32 	%p64, %r105, 4;
	selp.u16 	%rs42, 1, 0, %p64;
	st.local.u8 	[%rd186+-2], %rs42;
	bra.uni 	$L__BB0_27;
$L__BB0_21:
	setp.eq.s16 	%p65, %rs5, %rs6;
	@%p65 bra 	$L__BB0_23;
	ld.global.u32 	%r106, [%rd185+-8];
	setp.eq.s32 	%p66, %r106, 6;
	selp.u16 	%rs45, 1, 0, %p66;
	st.local.u8 	[%rd186+-2], %rs45;
	bra.uni 	$L__BB0_27;
$L__BB0_23:
	ld.global.u32 	%r107, [%rd185+-8];
	setp.eq.s32 	%p67, %r107, 7;
	selp.u16 	%rs46, 1, 0, %p67;
	st.local.u8 	[%rd186+-2], %rs46;
	bra.uni 	$L__BB0_27;
$L__BB0_24:
	setp.eq.s16 	%p68, %rs5, %rs6;
	@%p68 bra 	$L__BB0_26;
	ld.global.u32 	%r108, [%rd185+-8];
	setp.eq.s32 	%p69, %r108, 0;
	selp.u16 	%rs49, 1, 0, %p69;
	st.local.u8 	[%rd186+-2], %rs49;
	bra.uni 	$L__BB0_27;
$L__BB0_26:
	ld.global.u32 	%r109, [%rd185+-8];
	setp.eq.s32 	%p70, %r109, 1;
	selp.u16 	%rs50, 1, 0, %p70;
	st.local.u8 	[%rd186+-2], %rs50;
$L__BB0_27:
	@%p49 bra 	$L__BB0_32;
	setp.ne.s16 	%p72, %rs4, 3;
	@%p72 bra 	$L__BB0_35;
	setp.eq.s16 	%p73, %rs5, %rs6;
	@%p73 bra 	$L__BB0_31;
	ld.global.u32 	%r110, [%rd185+-4];
	setp.eq.s32 	%p74, %r110, 3;
	selp.u16 	%rs53, 1, 0, %p74;
	st.local.u8 	[%rd186+-1], %rs53;
	bra.uni 	$L__BB0_38;
$L__BB0_31:
	ld.global.u32 	%r111, [%rd185+-4];
	setp.eq.s32 	%p75, %r111, 4;
	selp.u16 	%rs54, 1, 0, %p75;
	st.local.u8 	[%rd186+-1], %rs54;
	bra.uni 	$L__BB0_38;
$L__BB0_32:
	setp.eq.s16 	%p76, %rs5, %rs6;
	@%p76 bra 	$L__BB0_34;
	ld.global.u32 	%r112, [%rd185+-4];
	setp.eq.s32 	%p77, %r112, 6;
	selp.u16 	%rs57, 1, 0, %p77;
	st.local.u8 	[%rd186+-1], %rs57;
	bra.uni 	$L__BB0_38;
$L__BB0_34:
	ld.global.u32 	%r113, [%rd185+-4];
	setp.eq.s32 	%p78, %r113, 7;
	selp.u16 	%rs58, 1, 0, %p78;
	st.local.u8 	[%rd186+-1], %rs58;
	bra.uni 	$L__BB0_38;
$L__BB0_35:
	setp.eq.s16 	%p79, %rs5, %rs6;
	@%p79 bra 	$L__BB0_37;
	ld.global.u32 	%r114, [%rd185+-4];
	setp.eq.s32 	%p80, %r114, 0;
	selp.u16 	%rs61, 1, 0, %p80;
	st.local.u8 	[%rd186+-1], %rs61;
	bra.uni 	$L__BB0_38;
$L__BB0_37:
	ld.global.u32 	%r115, [%rd185+-4];
	setp.eq.s32 	%p81, %r115, 1;
	selp.u16 	%rs62, 1, 0, %p81;
	st.local.u8 	[%rd186+-1], %rs62;
$L__BB0_38:
	setp.eq.s32 	%p82, %r209, 276;
	@%p82 bra 	$L__BB0_51;
	@%p49 bra 	$L__BB0_44;
	setp.ne.s16 	%p84, %rs4, 3;
	@%p84 bra 	$L__BB0_47;
	setp.eq.s16 	%p85, %rs5, %rs6;
	@%p85 bra 	$L__BB0_43;
	ld.global.u32 	%r116, [%rd185];
	setp.eq.s32 	%p86, %r116, 3;
	selp.u16 	%rs65, 1, 0, %p86;
	st.local.u8 	[%rd186], %rs65;
	bra.uni 	$L__BB0_50;
$L__BB0_43:
	ld.global.u32 	%r117, [%rd185];
	setp.eq.s32 	%p87, %r117, 4;
	selp.u16 	%rs66, 1, 0, %p87;
	st.local.u8 	[%rd186], %rs66;
	bra.uni 	$L__BB0_50;
$L__BB0_44:
	setp.eq.s16 	%p88, %rs5, %rs6;
	@%p88 bra 	$L__BB0_46;
	ld.global.u32 	%r118, [%rd185];
	setp.eq.s32 	%p89, %r118, 6;
	selp.u16 	%rs69, 1, 0, %p89;
	st.local.u8 	[%rd186], %rs69;
	bra.uni 	$L__BB0_50;
$L__BB0_46:
	ld.global.u32 	%r119, [%rd185];
	setp.eq.s32 	%p90, %r119, 7;
	selp.u16 	%rs70, 1, 0, %p90;
	st.local.u8 	[%rd186], %rs70;
	bra.uni 	$L__BB0_50;
$L__BB0_47:
	setp.eq.s16 	%p91, %rs5, %rs6;
	@%p91 bra 	$L__BB0_49;
	ld.global.u32 	%r120, [%rd185];
	setp.eq.s32 	%p92, %r120, 0;
	selp.u16 	%rs73, 1, 0, %p92;
	st.local.u8 	[%rd186], %rs73;
	bra.uni 	$L__BB0_50;
$L__BB0_49:
	ld.global.u32 	%r121, [%rd185];
	setp.eq.s32 	%p93, %r121, 1;
	selp.u16 	%rs74, 1, 0, %p93;
	st.local.u8 	[%rd186], %rs74;
$L__BB0_50:
	add.s32 	%r209, %r209, 4;
	add.s64 	%rd186, %rd186, 4;
	add.s64 	%rd185, %rd185, 16;
	bra.uni 	$L__BB0_5;
$L__BB0_51:
	mov.b32 	%r210, 0;
$L__BB0_52:
	cvt.u64.u32 	%rd73, %r210;
	mul.wide.u32 	%rd74, %r210, 4;
	add.s64 	%rd20, %rd1, %rd74;
	ld.global.u32 	%r21, [%rd20+6696];
	setp.eq.s32 	%p94, %r21, 0;
	add.s64 	%rd21, %rd4, %rd73;
	@%p94 bra 	$L__BB0_56;
	ld.local.u8 	%rs75, [%rd21];
	setp.eq.s16 	%p96, %rs75, 0;
	setp.gt.s32 	%p97, %r21, %r17;
	or.pred  	%p98, %p96, %p97;
	mov.pred 	%p240, 0;
	@%p98 bra 	$L__BB0_55;
	ld.global.u32 	%r124, [%rd20+7812];
	setp.gt.s32 	%p240, %r124, %r17;
$L__BB0_55:
	selp.u16 	%rs76, 1, 0, %p240;
	st.local.u8 	[%rd21], %rs76;
$L__BB0_56:
	ld.global.u32 	%r22, [%rd20+6700];
	setp.eq.s32 	%p99, %r22, 0;
	@%p99 bra 	$L__BB0_60;
	ld.local.u8 	%rs77, [%rd21+1];
	setp.eq.s16 	%p101, %rs77, 0;
	setp.gt.s32 	%p102, %r22, %r17;
	or.pred  	%p103, %p101, %p102;
	mov.pred 	%p241, 0;
	@%p103 bra 	$L__BB0_59;
	ld.global.u32 	%r126, [%rd20+7816];
	setp.gt.s32 	%p241, %r126, %r17;
$L__BB0_59:
	selp.u16 	%rs78, 1, 0, %p241;
	st.local.u8 	[%rd21+1], %rs78;
$L__BB0_60:
	ld.global.u32 	%r23, [%rd20+6704];
	setp.eq.s32 	%p104, %r23, 0;
	@%p104 bra 	$L__BB0_64;
	ld.local.u8 	%rs79, [%rd21+2];
	setp.eq.s16 	%p106, %rs79, 0;
	setp.gt.s32 	%p107, %r23, %r17;
	or.pred  	%p108, %p106, %p107;
	mov.pred 	%p242, 0;
	@%p108 bra 	$L__BB0_63;
	ld.global.u32 	%r128, [%rd20+7820];
	setp.gt.s32 	%p242, %r128, %r17;
$L__BB0_63:
	selp.u16 	%rs80, 1, 0, %p242;
	st.local.u8 	[%rd21+2], %rs80;
$L__BB0_64:
	setp.ne.s32 	%p109, %r210, 276;
	@%p109 bra 	$L__BB0_76;
	mov.b32 	%r211, 0;
$L__BB0_66:
	cvt.u64.u32 	%rd75, %r211;
	add.s64 	%rd22, %rd4, %rd75;
	ld.local.u8 	%rs83, [%rd22];
	setp.eq.s16 	%p116, %rs83, 0;
	add.s64 	%rd23, %rd13, %rd75;
	mul.wide.u32 	%rd76, %r211, 4;
	add.s64 	%rd24, %rd1, %rd76;
	mov.pred 	%p244, 0;
	@%p116 bra 	$L__BB0_68;
	ld.global.s8 	%r132, [%rd23];
	ld.global.u32 	%r133, [%rd24+5580];
	setp.gt.s32 	%p244, %r133, %r132;
$L__BB0_68:
	selp.u16 	%rs84, 1, 0, %p244;
	st.local.u8 	[%rd22], %rs84;
	ld.local.u8 	%rs85, [%rd22+1];
	setp.eq.s16 	%p118, %rs85, 0;
	mov.pred 	%p245, 0;
	@%p118 bra 	$L__BB0_70;
	ld.global.s8 	%r134, [%rd23+1];
	ld.global.u32 	%r135, [%rd24+5584];
	setp.gt.s32 	%p245, %r135, %r134;
$L__BB0_70:
	selp.u16 	%rs86, 1, 0, %p245;
	st.local.u8 	[%rd22+1], %rs86;
	ld.local.u8 	%rs87, [%rd22+2];
	setp.eq.s16 	%p120, %rs87, 0;
	mov.pred 	%p246, 0;
	@%p120 bra 	$L__BB0_72;
	ld.global.s8 	%r136, [%rd23+2];
	ld.global.u32 	%r137, [%rd24+5588];
	setp.gt.s32 	%p246, %r137, %r136;
$L__BB0_72:
	selp.u16 	%rs88, 1, 0, %p246;
	st.local.u8 	[%rd22+2], %rs88;
	setp.eq.s32 	%p121, %r211, 276;
	@%p121 bra 	$L__BB0_81;
	ld.local.u8 	%rs89, [%rd22+3];
	setp.eq.s16 	%p123, %rs89, 0;
	mov.pred 	%p247, 0;
	@%p123 bra 	$L__BB0_75;
	ld.global.s8 	%r138, [%rd23+3];
	ld.global.u32 	%r139, [%rd24+5592];
	setp.gt.s32 	%p247, %r139, %r138;
$L__BB0_75:
	selp.u16 	%rs90, 1, 0, %p247;
	st.local.u8 	[%rd22+3], %rs90;
	add.s32 	%r211, %r211, 4;
	bra.uni 	$L__BB0_66;
$L__BB0_76:
	ld.global.u32 	%r24, [%rd20+6708];
	setp.eq.s32 	%p110, %r24, 0;
	@%p110 bra 	$L__BB0_80;
	ld.local.u8 	%rs81, [%rd21+3];
	setp.eq.s16 	%p112, %rs81, 0;
	setp.gt.s32 	%p113, %r24, %r17;
	or.pred  	%p114, %p112, %p113;
	mov.pred 	%p243, 0;
	@%p114 bra 	$L__BB0_79;
	ld.global.u32 	%r130, [%rd20+7824];
	setp.gt.s32 	%p243, %r130, %r17;
$L__BB0_79:
	selp.u16 	%rs82, 1, 0, %p243;
	st.local.u8 	[%rd21+3], %rs82;
$L__BB0_80:
	add.s32 	%r210, %r210, 4;
	bra.uni 	$L__BB0_52;
$L__BB0_81:
	ld.local.u32 	%r28, [%rd6];
	setp.lt.s32 	%p124, %r28, 0;
	@%p124 bra 	$L__BB0_83;
	cvt.u64.u32 	%rd77, %r28;
	add.s64 	%rd78, %rd4, %rd77;
	mov.b16 	%rs91, 0;
	st.local.u8 	[%rd78], %rs91;
$L__BB0_83:
	ld.local.u32 	%r29, [%rd6+4];
	setp.lt.s32 	%p125, %r29, 0;
	@%p125 bra 	$L__BB0_85;
	cvt.u64.u32 	%rd79, %r29;
	add.s64 	%rd80, %rd4, %rd79;
	mov.b16 	%rs92, 0;
	st.local.u8 	[%rd80], %rs92;
$L__BB0_85:
	ld.local.u32 	%r30, [%rd6+8];
	setp.lt.s32 	%p126, %r30, 0;
	@%p126 bra 	$L__BB0_87;
	cvt.u64.u32 	%rd81, %r30;
	add.s64 	%rd82, %rd4, %rd81;
	mov.b16 	%rs93, 0;
	st.local.u8 	[%rd82], %rs93;
$L__BB0_87:
	cvt.u16.u32 	%rs94, %r202;
	and.b16  	%rs95, %rs94, 255;
	setp.eq.s16 	%p127, %rs95, 2;
	@%p127 bra 	$L__BB0_91;
	setp.eq.s16 	%p128, %rs94, 1;
	@%p128 bra 	$L__BB0_90;
	mov.b16 	%rs98, 0;
	st.local.u8 	[%rd4+268], %rs98;
	st.local.u8 	[%rd4+269], %rs98;
	bra.uni 	$L__BB0_92;
$L__BB0_90:
	mov.b16 	%rs97, 0;
	st.local.u8 	[%rd4+267], %rs97;
	st.local.u8 	[%rd4+269], %rs97;
	bra.uni 	$L__BB0_92;
$L__BB0_91:
	mov.b16 	%rs96, 0;
	st.local.u8 	[%rd4+267], %rs96;
	st.local.u8 	[%rd4+268], %rs96;
$L__BB0_92:
	mov.b32 	%r212, 0;
$L__BB0_93:
	cvt.u64.u32 	%rd83, %r212;
	mul.wide.u32 	%rd84, %r212, 4;
	add.s64 	%rd25, %rd1, %rd84;
	ld.global.u32 	%r32, [%rd25+3348];
	setp.lt.s32 	%p129, %r32, 0;
	add.s64 	%rd26, %rd4, %rd83;
	@%p129 bra 	$L__BB0_97;
	ld.local.u8 	%rs99, [%rd26];
	setp.eq.s16 	%p131, %rs99, 0;
	mov.pred 	%p248, 0;
	@%p131 bra 	$L__BB0_96;
	cvt.u64.u32 	%rd85, %r32;
	add.s64 	%rd86, %rd10, %rd85;
	ld.global.u8 	%rs100, [%rd86];
	setp.ne.s16 	%p248, %rs100, 0;
$L__BB0_96:
	selp.u16 	%rs101, 1, 0, %p248;
	st.local.u8 	[%rd26], %rs101;
$L__BB0_97:
	ld.global.u32 	%r33, [%rd25+10044];
	setp.lt.s32 	%p132, %r33, 0;
	@%p132 bra 	$L__BB0_101;
	ld.local.u8 	%rs102, [%rd26];
	setp.eq.s16 	%p134, %rs102, 0;
	mov.pred 	%p249, 0;
	@%p134 bra 	$L__BB0_100;
	cvt.u64.u32 	%rd87, %r33;
	add.s64 	%rd88, %rd10, %rd87;
	ld.global.u8 	%rs103, [%rd88];
	setp.ne.s16 	%p249, %rs103, 0;
$L__BB0_100:
	selp.u16 	%rs104, 1, 0, %p249;
	st.local.u8 	[%rd26], %rs104;
$L__BB0_101:
	ld.global.u32 	%r34, [%rd25+11160];
	setp.lt.s32 	%p135, %r34, 0;
	@%p135 bra 	$L__BB0_106;
	ld.local.u8 	%rs105, [%rd26];
	setp.eq.s16 	%p137, %rs105, 0;
	mov.pred 	%p250, 0;
	@%p137 bra 	$L__BB0_105;
	cvt.u64.u32 	%rd89, %r34;
	add.s64 	%rd90, %rd5, %rd89;
	ld.local.u8 	%rs106, [%rd90];
	setp.ne.s16 	%p139, %rs106, 0;
	@%p139 bra 	$L__BB0_105;
	cvt.u64.u32 	%rd91, %r34;
	add.s64 	%rd92, %rd10, %rd91;
	ld.global.u8 	%rs107, [%rd92];
	setp.ne.s16 	%p250, %rs107, 0;
$L__BB0_105:
	selp.u16 	%rs108, 1, 0, %p250;
	st.local.u8 	[%rd26], %rs108;
$L__BB0_106:
	ld.global.u32 	%r35, [%rd25+3352];
	setp.lt.s32 	%p140, %r35, 0;
	@%p140 bra 	$L__BB0_110;
	ld.local.u8 	%rs109, [%rd26+1];
	setp.eq.s16 	%p142, %rs109, 0;
	mov.pred 	%p251, 0;
	@%p142 bra 	$L__BB0_109;
	cvt.u64.u32 	%rd93, %r35;
	add.s64 	%rd94, %rd10, %rd93;
	ld.global.u8 	%rs110, [%rd94];
	setp.ne.s16 	%p251, %rs110, 0;
$L__BB0_109:
	selp.u16 	%rs111, 1, 0, %p251;
	st.local.u8 	[%rd26+1], %rs111;
$L__BB0_110:
	ld.global.u32 	%r36, [%rd25+10048];
	setp.lt.s32 	%p143, %r36, 0;
	@%p143 bra 	$L__BB0_114;
	ld.local.u8 	%rs112, [%rd26+1];
	setp.eq.s16 	%p145, %rs112, 0;
	mov.pred 	%p252, 0;
	@%p145 bra 	$L__BB0_113;
	cvt.u64.u32 	%rd95, %r36;
	add.s64 	%rd96, %rd10, %rd95;
	ld.global.u8 	%rs113, [%rd96];
	setp.ne.s16 	%p252, %rs113, 0;
$L__BB0_113:
	selp.u16 	%rs114, 1, 0, %p252;
	st.local.u8 	[%rd26+1], %rs114;
$L__BB0_114:
	ld.global.u32 	%r37, [%rd25+11164];
	setp.lt.s32 	%p146, %r37, 0;
	@%p146 bra 	$L__BB0_119;
	ld.local.u8 	%rs115, [%rd26+1];
	setp.eq.s16 	%p148, %rs115, 0;
	mov.pred 	%p253, 0;
	@%p148 bra 	$L__BB0_118;
	cvt.u64.u32 	%rd97, %r37;
	add.s64 	%rd98, %rd5, %rd97;
	ld.local.u8 	%rs116, [%rd98];
	setp.ne.s16 	%p150, %rs116, 0;
	@%p150 bra 	$L__BB0_118;
	cvt.u64.u32 	%rd99, %r37;
	add.s64 	%rd100, %rd10, %rd99;
	ld.global.u8 	%rs117, [%rd100];
	setp.ne.s16 	%p253, %rs117, 0;
$L__BB0_118:
	selp.u16 	%rs118, 1, 0, %p253;
	st.local.u8 	[%rd26+1], %rs118;
$L__BB0_119:
	ld.global.u32 	%r38, [%rd25+3356];
	setp.lt.s32 	%p151, %r38, 0;
	@%p151 bra 	$L__BB0_123;
	ld.local.u8 	%rs119, [%rd26+2];
	setp.eq.s16 	%p153, %rs119, 0;
	mov.pred 	%p254, 0;
	@%p153 bra 	$L__BB0_122;
	cvt.u64.u32 	%rd101, %r38;
	add.s64 	%rd102, %rd10, %rd101;
	ld.global.u8 	%rs120, [%rd102];
	setp.ne.s16 	%p254, %rs120, 0;
$L__BB0_122:
	selp.u16 	%rs121, 1, 0, %p254;
	st.local.u8 	[%rd26+2], %rs121;
$L__BB0_123:
	ld.global.u32 	%r39, [%rd25+10052];
	setp.lt.s32 	%p154, %r39, 0;
	@%p154 bra 	$L__BB0_127;
	ld.local.u8 	%rs122, [%rd26+2];
	setp.eq.s16 	%p156, %rs122, 0;
	mov.pred 	%p255, 0;
	@%p156 bra 	$L__BB0_126;
	cvt.u64.u32 	%rd103, %r39;
	add.s64 	%rd104, %rd10, %rd103;
	ld.global.u8 	%rs123, [%rd104];
	setp.ne.s16 	%p255, %rs123, 0;
$L__BB0_126:
	selp.u16 	%rs124, 1, 0, %p255;
	st.local.u8 	[%rd26+2], %rs124;
$L__BB0_127:
	ld.global.u32 	%r40, [%rd25+11168];
	setp.lt.s32 	%p157, %r40, 0;
	@%p157 bra 	$L__BB0_132;
	ld.local.u8 	%rs125, [%rd26+2];
	setp.eq.s16 	%p159, %rs125, 0;
	mov.pred 	%p256, 0;
	@%p159 bra 	$L__BB0_131;
	cvt.u64.u32 	%rd105, %r40;
	add.s64 	%rd106, %rd5, %rd105;
	ld.local.u8 	%rs126, [%rd106];
	setp.ne.s16 	%p161, %rs126, 0;
	@%p161 bra 	$L__BB0_131;
	cvt.u64.u32 	%rd107, %r40;
	add.s64 	%rd108, %rd10, %rd107;
	ld.global.u8 	%rs127, [%rd108];
	setp.ne.s16 	%p256, %rs127, 0;
$L__BB0_131:
	selp.u16 	%rs128, 1, 0, %p256;
	st.local.u8 	[%rd26+2], %rs128;
$L__BB0_132:
	setp.eq.s32 	%p162, %r212, 276;
	@%p162 bra 	$L__BB0_147;
	ld.global.u32 	%r41, [%rd25+3360];
	setp.lt.s32 	%p163, %r41, 0;
	@%p163 bra 	$L__BB0_137;
	ld.local.u8 	%rs129, [%rd26+3];
	setp.eq.s16 	%p165, %rs129, 0;
	mov.pred 	%p257, 0;
	@%p165 bra 	$L__BB0_136;
	cvt.u64.u32 	%rd109, %r41;
	add.s64 	%rd110, %rd10, %rd109;
	ld.global.u8 	%rs130, [%rd110];
	setp.ne.s16 	%p257, %rs130, 0;
$L__BB0_136:
	selp.u16 	%rs131, 1, 0, %p257;
	st.local.u8 	[%rd26+3], %rs131;
$L__BB0_137:
	ld.global.u32 	%r42, [%rd25+10056];
	setp.lt.s32 	%p166, %r42, 0;
	@%p166 bra 	$L__BB0_141;
	ld.local.u8 	%rs132, [%rd26+3];
	setp.eq.s16 	%p168, %rs132, 0;
	mov.pred 	%p258, 0;
	@%p168 bra 	$L__BB0_140;
	cvt.u64.u32 	%rd111, %r42;
	add.s64 	%rd112, %rd10, %rd111;
	ld.global.u8 	%rs133, [%rd112];
	setp.ne.s16 	%p258, %rs133, 0;
$L__BB0_140:
	selp.u16 	%rs134, 1, 0, %p258;
	st.local.u8 	[%rd26+3], %rs134;
$L__BB0_141:
	ld.global.u32 	%r43, [%rd25+11172];
	setp.lt.s32 	%p169, %r43, 0;
	@%p169 bra 	$L__BB0_146;
	ld.local.u8 	%rs135, [%rd26+3];
	setp.eq.s16 	%p171, %rs135, 0;
	mov.pred 	%p259, 0;
	@%p171 bra 	$L__BB0_145;
	cvt.u64.u32 	%rd113, %r43;
	add.s64 	%rd114, %rd5, %rd113;
	ld.local.u8 	%rs136, [%rd114];
	setp.ne.s16 	%p173, %rs136, 0;
	@%p173 bra 	$L__BB0_145;
	cvt.u64.u32 	%rd115, %r43;
	add.s64 	%rd116, %rd10, %rd115;
	ld.global.u8 	%rs137, [%rd116];
	setp.ne.s16 	%p259, %rs137, 0;
$L__BB0_145:
	selp.u16 	%rs138, 1, 0, %p259;
	st.local.u8 	[%rd26+3], %rs138;
$L__BB0_146:
	add.s32 	%r212, %r212, 4;
	bra.uni 	$L__BB0_93;
$L__BB0_147:
	ld.global.u8 	%rs139, [%rd10];
	setp.eq.s16 	%p174, %rs139, 0;
	@%p174 bra 	$L__BB0_153;
	ld.global.u8 	%rs140, [%rd10+1];
	setp.eq.s16 	%p175, %rs140, 0;
	@%p175 bra 	$L__BB0_153;
	ld.global.u8 	%rs141, [%rd10+2];
	setp.eq.s16 	%p176, %rs141, 0;
	@%p176 bra 	$L__BB0_153;
	ld.global.u8 	%rs142, [%rd10+3];
	setp.eq.s16 	%p177, %rs142, 0;
	@%p177 bra 	$L__BB0_153;
	ld.global.u8 	%rs143, [%rd10+4];
	setp.eq.s16 	%p178, %rs143, 0;
	@%p178 bra 	$L__BB0_153;
	mov.b16 	%rs144, 0;
	st.local.u8 	[%rd4+261], %rs144;
$L__BB0_153:
	mov.b32 	%r213, 0;
	mov.u32 	%r215, %r213;
$L__BB0_154:
	cvt.u64.u32 	%rd117, %r213;
	add.s64 	%rd27, %rd4, %rd117;
	ld.local.u8 	%rs145, [%rd27];
	setp.eq.s16 	%p179, %rs145, 0;
	@%p179 bra 	$L__BB0_156;
	mul.wide.s32 	%rd118, %r215, 4;
	add.s64 	%rd119, %rd2, %rd118;
	st.local.u32 	[%rd119], %r213;
	add.s32 	%r215, %r215, 1;
$L__BB0_156:
	ld.local.u8 	%rs146, [%rd27+1];
	setp.eq.s16 	%p180, %rs146, 0;
	@%p180 bra 	$L__BB0_158;
	add.s32 	%r142, %r213, 1;
	mul.wide.s32 	%rd120, %r215, 4;
	add.s64 	%rd121, %rd2, %rd120;
	st.local.u32 	[%rd121], %r142;
	add.s32 	%r215, %r215, 1;
$L__BB0_158:
	ld.local.u8 	%rs147, [%rd27+2];
	setp.eq.s16 	%p181, %rs147, 0;
	@%p181 bra 	$L__BB0_160;
	add.s32 	%r143, %r213, 2;
	mul.wide.s32 	%rd122, %r215, 4;
	add.s64 	%rd123, %rd2, %rd122;
	st.local.u32 	[%rd123], %r143;
	add.s32 	%r215, %r215, 1;
$L__BB0_160:
	add.s32 	%r53, %r213, 3;
	setp.eq.s32 	%p182, %r53, 279;
	@%p182 bra 	$L__BB0_164;
	ld.local.u8 	%rs148, [%rd27+3];
	setp.eq.s16 	%p183, %rs148, 0;
	@%p183 bra 	$L__BB0_163;
	mul.wide.s32 	%rd124, %r215, 4;
	add.s64 	%rd125, %rd2, %rd124;
	st.local.u32 	[%rd125], %r53;
	add.s32 	%r215, %r215, 1;
$L__BB0_163:
	add.s32 	%r213, %r213, 4;
	bra.uni 	$L__BB0_154;
$L__BB0_164:
	ld.local.u32 	%r144, [%rd2];
	mul.wide.s32 	%rd126, %r144, 4;
	add.s64 	%rd127, %rd1, %rd126;
	ld.global.u32 	%r145, [%rd127];
	st.local.u32 	[%rd3], %r145;
	setp.lt.s32 	%p184, %r215, 2;
	@%p184 bra 	$L__BB0_172;
	add.s32 	%r57, %r215, -1;
	add.s32 	%r147, %r215, -2;
	and.b32  	%r58, %r57, 3;
	setp.lt.u32 	%p185, %r147, 3;
	mov.b32 	%r220, 1;
	@%p185 bra 	$L__BB0_168;
	and.b32  	%r59, %r57, -4;
	mov.b32 	%r219, 1;
$L__BB0_167:
	mul.wide.u32 	%rd128, %r219, 4;
	add.s64 	%rd129, %rd3, %rd128;
	ld.local.u32 	%r149, [%rd129+-4];
	add.s64 	%rd130, %rd2, %rd128;
	ld.local.u32 	%r150, [%rd130];
	mul.wide.s32 	%rd131, %r150, 4;
	add.s64 	%rd132, %rd1, %rd131;
	ld.global.u32 	%r151, [%rd132];
	add.s32 	%r152, %r151, %r149;
	st.local.u32 	[%rd129], %r152;
	ld.local.u32 	%r153, [%rd130+4];
	mul.wide.s32 	%rd133, %r153, 4;
	add.s64 	%rd134, %rd1, %rd133;
	ld.global.u32 	%r154, [%rd134];
	add.s32 	%r155, %r154, %r152;
	st.local.u32 	[%rd129+4], %r155;
	ld.local.u32 	%r156, [%rd130+8];
	mul.wide.s32 	%rd135, %r156, 4;
	add.s64 	%rd136, %rd1, %rd135;
	ld.global.u32 	%r157, [%rd136];
	add.s32 	%r158, %r157, %r155;
	st.local.u32 	[%rd129+8], %r158;
	ld.local.u32 	%r159, [%rd130+12];
	mul.wide.s32 	%rd137, %r159, 4;
	add.s64 	%rd138, %rd1, %rd137;
	ld.global.u32 	%r160, [%rd138];
	add.s32 	%r161, %r160, %r158;
	st.local.u32 	[%rd129+12], %r161;
	add.s32 	%r220, %r219, 4;
	add.s32 	%r162, %r219, 3;
	setp.ne.s32 	%p186, %r162, %r59;
	mov.u32 	%r219, %r220;
	@%p186 bra 	$L__BB0_167;
$L__BB0_168:
	setp.eq.s32 	%p187, %r58, 0;
	@%p187 bra 	$L__BB0_172;
	mul.wide.s32 	%rd139, %r220, 4;
	add.s64 	%rd28, %rd3, %rd139;
	ld.local.u32 	%r163, [%rd28+-4];
	mul.wide.u32 	%rd140, %r220, 4;
	add.s64 	%rd29, %rd2, %rd140;
	ld.local.u32 	%r164, [%rd29];
	mul.wide.s32 	%rd141, %r164, 4;
	add.s64 	%rd142, %rd1, %rd141;
	ld.global.u32 	%r165, [%rd142];
	add.s32 	%r63, %r165, %r163;
	add.s64 	%rd30, %rd3, %rd140;
	st.local.u32 	[%rd30], %r63;
	setp.eq.s32 	%p188, %r58, 1;
	@%p188 bra 	$L__BB0_172;
	add.s32 	%r166, %r220, 1;
	mul.wide.u32 	%rd143, %r166, 4;
	add.s64 	%rd144, %rd2, %rd143;
	ld.local.u32 	%r167, [%rd144];
	mul.wide.s32 	%rd145, %r167, 4;
	add.s64 	%rd146, %rd1, %rd145;
	ld.global.u32 	%r168, [%rd146];
	add.s32 	%r169, %r168, %r63;
	add.s64 	%rd147, %rd3, %rd143;
	st.local.u32 	[%rd147], %r169;
	setp.eq.s32 	%p189, %r58, 2;
	@%p189 bra 	$L__BB0_172;
	ld.local.u32 	%r170, [%rd28+4];
	ld.local.u32 	%r171, [%rd29+8];
	mul.wide.s32 	%rd148, %r171, 4;
	add.s64 	%rd149, %rd1, %rd148;
	ld.global.u32 	%r172, [%rd149];
	add.s32 	%r173, %r172, %r170;
	st.local.u32 	[%rd30+8], %r173;
$L__BB0_172:
	setp.gt.s32 	%p190, %r215, 0;
	@%p190 bra 	$L__BB0_174;
	mov.u64 	%rd150, $str;
	cvta.global.u64 	%rd151, %rd150;
	mov.u64 	%rd152, $str$1;
	cvta.global.u64 	%rd153, %rd152;
	mov.u64 	%rd154, __unnamed_1;
	cvta.global.u64 	%rd155, %rd154;
	{ // callseq 0, 0
	.param .b64 param0;
	st.param.b64 	[param0], %rd151;
	.param .b64 param1;
	st.param.b64 	[param1], %rd153;
	.param .b32 param2;
	st.param.b32 	[param2], 251;
	.param .b64 param3;
	st.param.b64 	[param3], %rd155;
	.param .b64 param4;
	st.param.b64 	[param4], 1;
	call.uni 
	__assertfail, 
	(
	param0, 
	param1, 
	param2, 
	param3, 
	param4
	);
	} // callseq 0
$L__BB0_174:
	setp.lt.s32 	%p191, %r215, 1;
	shr.u32 	%r174, %r227, 2;
	xor.b32  	%r175, %r174, %r227;
	shl.b32 	%r176, %r208, 4;
	shl.b32 	%r177, %r175, 1;
	xor.b32  	%r178, %r176, %r177;
	xor.b32  	%r179, %r178, %r208;
	xor.b32  	%r234, %r179, %r175;
	add.s32 	%r180, %r228, %r234;
	add.s32 	%r181, %r180, 362437;
	shr.u32 	%r182, %r226, 2;
	xor.b32  	%r183, %r182, %r226;
	shl.b32 	%r184, %r234, 4;
	shl.b32 	%r185, %r183, 1;
	xor.b32  	%r186, %r185, %r184;
	xor.b32  	%r187, %r186, %r183;
	xor.b32  	%r235, %r187, %r234;
	add.s32 	%r228, %r228, 724874;
	add.s32 	%r188, %r235, %r228;
	cvt.u64.u32 	%rd156, %r181;
	mul.wide.u32 	%rd157, %r188, 2097152;
	xor.b64  	%rd158, %rd157, %rd156;
	cvt.rn.f64.u64 	%fd3, %rd158;
	fma.rn.f64 	%fd1, %fd3, 0d3CA0000000000000, 0d3C90000000000000;
	@%p191 bra 	$L__BB0_179;
	mul.wide.s32 	%rd159, %r215, 4;
	add.s64 	%rd160, %rd3, %rd159;
	ld.local.u32 	%r190, [%rd160+-4];
	cvt.rn.f64.s32 	%fd4, %r190;
	mul.f64 	%fd2, %fd1, %fd4;
	mov.b32 	%r221, 0;
	bra.uni 	$L__BB0_177;
$L__BB0_176:
	add.s32 	%r221, %r221, 1;
	setp.eq.s32 	%p193, %r221, %r215;
	@%p193 bra 	$L__BB0_179;
$L__BB0_177:
	mul.wide.u32 	%rd161, %r221, 4;
	add.s64 	%rd162, %rd3, %rd161;
	ld.local.u32 	%r191, [%rd162];
	cvt.rn.f64.s32 	%fd5, %r191;
	setp.gtu.f64 	%p192, %fd2, %fd5;
	@%p192 bra 	$L__BB0_176;
	add.s64 	%rd164, %rd2, %rd161;
	ld.local.u32 	%r222, [%rd164];
	bra.uni 	$L__BB0_180;
$L__BB0_179:
	mov.u64 	%rd165, $str$2;
	cvta.global.u64 	%rd166, %rd165;
	mov.u64 	%rd167, $str$1;
	cvta.global.u64 	%rd168, %rd167;
	mov.u64 	%rd169, __unnamed_1;
	cvta.global.u64 	%rd170, %rd169;
	{ // callseq 1, 0
	.param .b64 param0;
	st.param.b64 	[param0], %rd166;
	.param .b64 param1;
	st.param.b64 	[param1], %rd168;
	.param .b32 param2;
	st.param.b32 	[param2], 259;
	.param .b64 param3;
	st.param.b64 	[param3], %rd170;
	.param .b64 param4;
	st.param.b64 	[param4], 1;
	call.uni 
	__assertfail, 
	(
	param0, 
	param1, 
	param2, 
	param3, 
	param4
	);
	} // callseq 1
	mov.b32 	%r222, -1;
$L__BB0_180:
	mul.wide.u32 	%rd171, %r202, 4;
	add.s64 	%rd172, %rd6, %rd171;
	st.local.u32 	[%rd172], %r222;
	mov.u32 	%r226, %r207;
	mov.u32 	%r227, %r206;
	mov.u32 	%r206, %r208;
	mov.u32 	%r207, %r234;
	mov.u32 	%r208, %r235;
$L__BB0_181:
	add.s32 	%r202, %r202, 1;
	setp.ne.s32 	%p194, %r202, 3;
	@%p194 bra 	$L__BB0_3;
	ld.local.u32 	%r231, [%rd6];
	ld.local.u32 	%r230, [%rd6+4];
	ld.local.u32 	%r229, [%rd6+8];
$L__BB0_183:
	ld.param.u64 	%rd184, [get_state_param_11];
	ld.param.u64 	%rd183, [get_state_param_10];
	cvta.to.global.u64 	%rd173, %rd184;
	mad.lo.s64 	%rd174, %rd7, 12, %rd173;
	st.global.u32 	[%rd174], %r231;
	st.global.u32 	[%rd174+4], %r230;
	st.global.u32 	[%rd174+8], %r229;
	cvta.to.global.u64 	%rd175, %rd183;
	mad.lo.s64 	%rd31, %rd7, 20, %rd175;
	ld.global.u8 	%rs149, [%rd10];
	ld.global.u8 	%rs150, [%rd10+1];
	ld.global.u8 	%rs151, [%rd10+2];
	ld.global.u8 	%rs152, [%rd10+3];
	ld.global.u8 	%rs153, [%rd10+4];
	ld.global.u8 	%rs154, [%rd9];
	setp.eq.s16 	%p195, %rs154, 10;
	selp.b16 	%rs7, 0, %rs149, %p195;
	cvt.s16.s8 	%rs155, %rs7;
	ld.global.u8 	%rs156, [%rd9+1];
	setp.eq.s16 	%p196, %rs156, 10;
	selp.b16 	%rs8, 0, %rs150, %p196;
	cvt.s16.s8 	%rs157, %rs8;
	ld.global.u8 	%rs158, [%rd9+2];
	setp.eq.s16 	%p197, %rs158, 10;
	selp.b16 	%rs9, 0, %rs151, %p197;
	cvt.s16.s8 	%rs159, %rs9;
	ld.global.u8 	%rs160, [%rd9+3];
	setp.eq.s16 	%p198, %rs160, 10;
	selp.b16 	%rs10, 0, %rs152, %p198;
	cvt.s16.s8 	%rs161, %rs10;
	ld.global.u8 	%rs162, [%rd9+4];
	setp.eq.s16 	%p199, %rs162, 10;
	selp.b16 	%rs11, 0, %rs153, %p199;
	cvt.s16.s8 	%rs163, %rs11;
	cvt.rn.f32.s16 	%f33, %rs155;
	cvt.rn.f32.s16 	%f34, %rs157;
	add.f32 	%f35, %f33, %f34;
	cvt.rn.f32.s16 	%f36, %rs159;
	add.f32 	%f37, %f35, %f36;
	cvt.rn.f32.s16 	%f38, %rs161;
	add.f32 	%f39, %f37, %f38;
	cvt.rn.f32.s16 	%f40, %rs163;
	add.f32 	%f1, %f39, %f40;
	setp.neu.f32 	%p200, %f1, 0f3F800000;
	@%p200 bra 	$L__BB0_186;
	and.b16  	%rs188, %rs7, 255;
	setp.eq.s16 	%p235, %rs188, 0;
	selp.f32 	%f71, 0f00000000, 0f42C80000, %p235;
	st.global.f32 	[%rd31], %f71;
	and.b16  	%rs189, %rs8, 255;
	setp.eq.s16 	%p236, %rs189, 0;
	selp.f32 	%f72, 0f00000000, 0f42C80000, %p236;
	st.global.f32 	[%rd31+4], %f72;
	and.b16  	%rs190, %rs9, 255;
	setp.eq.s16 	%p237, %rs190, 0;
	selp.f32 	%f73, 0f00000000, 0f42C80000, %p237;
	st.global.f32 	[%rd31+8], %f73;
	and.b16  	%rs191, %rs10, 255;
	setp.eq.s16 	%p238, %rs191, 0;
	selp.f32 	%f74, 0f00000000, 0f42C80000, %p238;
	st.global.f32 	[%rd31+12], %f74;
	and.b16  	%rs192, %rs11, 255;
	setp.eq.s16 	%p239, %rs192, 0;
	selp.f32 	%f75, 0f00000000, 0f42C80000, %p239;
	st.global.f32 	[%rd31+16], %f75;
$L__BB0_185:
	ret;
$L__BB0_186:
	ld.param.u64 	%rd180, [get_state_param_2];
	mov.f32 	%f41, 0f42C80000;
	div.rn.f32 	%f42, %f41, %f1;
	and.b16  	%rs164, %rs7, 255;
	setp.eq.s16 	%p201, %rs164, 0;
	selp.f32 	%f43, 0f00000000, %f42, %p201;
	st.global.f32 	[%rd31], %f43;
	and.b16  	%rs165, %rs8, 255;
	setp.eq.s16 	%p202, %rs165, 0;
	selp.f32 	%f44, 0f00000000, %f42, %p202;
	st.global.f32 	[%rd31+4], %f44;
	and.b16  	%rs166, %rs9, 255;
	setp.eq.s16 	%p203, %rs166, 0;
	selp.f32 	%f45, 0f00000000, %f42, %p203;
	st.global.f32 	[%rd31+8], %f45;
	and.b16  	%rs167, %rs10, 255;
	setp.eq.s16 	%p204, %rs167, 0;
	selp.f32 	%f46, 0f00000000, %f42, %p204;
	st.global.f32 	[%rd31+12], %f46;
	and.b16  	%rs168, %rs11, 255;
	setp.eq.s16 	%p205, %rs168, 0;
	selp.f32 	%f47, 0f00000000, %f42, %p205;
	st.global.f32 	[%rd31+16], %f47;
	cvta.to.global.u64 	%rd176, %rd180;
	mad.lo.s64 	%rd177, %rd7, 28, %rd176;
	add.s64 	%rd187, %rd177, 3;
	mov.b32 	%r232, 0;
$L__BB0_187:
	setp.eq.s32 	%p206, %r232, 14;
	mov.b16 	%rs193, 255;
	@%p206 bra 	$L__BB0_189;
	ld.global.u8 	%rs193, [%rd187+-3];
$L__BB0_189:
	cvt.s16.s8 	%rs170, %rs193;
	setp.lt.s16 	%p207, %rs170, 0;
	@%p207 bra 	$L__BB0_214;
	setp.eq.s32 	%p208, %r232, 14;
	cvt.u32.u16 	%r194, %rs193;
	and.b32  	%r195, %r194, 255;
	mul.wide.u32 	%rd178, %r195, 4;
	add.s64 	%rd34, %rd31, %rd178;
	ld.global.f32 	%f2, [%rd34];
	mov.f32 	%f76, 0fBF800000;
	@%p208 bra 	$L__BB0_192;
	ld.global.s8 	%rs171, [%rd187+-2];
	cvt.rn.f32.s16 	%f76, %rs171;
$L__BB0_192:
	add.f32 	%f5, %f2, %f76;
	setp.ltu.f32 	%p209, %f5, 0f42C80000;
	@%p209 bra 	$L__BB0_194;
	mov.b32 	%r196, 0;
	st.global.u32 	[%rd31], %r196;
	st.global.u32 	[%rd31+4], %r196;
	st.global.u32 	[%rd31+8], %r196;
	st.global.u32 	[%rd31+12], %r196;
	st.global.u32 	[%rd31+16], %r196;
	mov.b32 	%r197, 1120403456;
	st.global.u32 	[%rd34], %r197;
	bra.uni 	$L__BB0_214;
$L__BB0_194:
	setp.eq.s16 	%p210, %rs164, 0;
	setp.le.f32 	%p211, %f5, 0f00000000;
	neg.f32 	%f49, %f2;
	selp.f32 	%f50, %f49, %f76, %p211;
	mov.f32 	%f51, 0f42C80000;
	sub.f32 	%f52, %f51, %f2;
	div.rn.f32 	%f53, %f50, %f52;
	mov.f32 	%f54, 0f3F800000;
	sub.f32 	%f6, %f54, %f53;
	add.f32 	%f81, %f2, %f50;
	@%p210 bra 	$L__BB0_198;
	and.b16  	%rs173, %rs193, 255;
	setp.eq.s16 	%p212, %rs173, 0;
	mov.f32 	%f77, %f81;
	@%p212 bra 	$L__BB0_197;
	ld.global.f32 	%f55, [%rd31];
	mul.f32 	%f77, %f6, %f55;
$L__BB0_197:
	st.global.f32 	[%rd31], %f77;
$L__BB0_198:
	setp.eq.s16 	%p213, %rs165, 0;
	@%p213 bra 	$L__BB0_202;
	and.b16  	%rs175, %rs193, 255;
	setp.eq.s16 	%p214, %rs175, 1;
	mov.f32 	%f78, %f81;
	@%p214 bra 	$L__BB0_201;
	ld.global.f32 	%f56, [%rd31+4];
	mul.f32 	%f78, %f6, %f56;
$L__BB0_201:
	st.global.f32 	[%rd31+4], %f78;
$L__BB0_202:
	setp.eq.s16 	%p215, %rs166, 0;
	@%p215 bra 	$L__BB0_206;
	and.b16  	%rs177, %rs193, 255;
	setp.eq.s16 	%p216, %rs177, 2;
	mov.f32 	%f79, %f81;
	@%p216 bra 	$L__BB0_205;
	ld.global.f32 	%f57, [%rd31+8];
	mul.f32 	%f79, %f6, %f57;
$L__BB0_205:
	st.global.f32 	[%rd31+8], %f79;
$L__BB0_206:
	setp.eq.s16 	%p217, %rs167, 0;
	@%p217 bra 	$L__BB0_210;
	and.b16  	%rs179, %rs193, 255;
	setp.eq.s16 	%p218, %rs179, 3;
	mov.f32 	%f80, %f81;
	@%p218 bra 	$L__BB0_209;
	ld.global.f32 	%f58, [%rd31+12];
	mul.f32 	%f80, %f6, %f58;
$L__BB0_209:
	st.global.f32 	[%rd31+12], %f80;
$L__BB0_210:
	setp.eq.s16 	%p219, %rs168, 0;
	@%p219 bra 	$L__BB0_214;
	and.b16  	%rs181, %rs193, 255;
	setp.eq.s16 	%p220, %rs181, 4;
	@%p220 bra 	$L__BB0_213;
	ld.global.f32 	%f59, [%rd31+16];
	mul.f32 	%f81, %f6, %f59;
$L__BB0_213:
	st.global.f32 	[%rd31+16], %f81;
$L__BB0_214:
	setp.eq.s32 	%p221, %r232, 14;
	@%p221 bra 	$L__BB0_185;
	ld.global.s8 	%rs14, [%rd187+-1];
	setp.lt.s16 	%p222, %rs14, 0;
	@%p222 bra 	$L__BB0_238;
	cvt.u32.u16 	%r198, %rs14;
	and.b32  	%r199, %r198, 255;
	mul.wide.u32 	%rd179, %r199, 4;
	add.s64 	%rd35, %rd31, %rd179;
	ld.global.f32 	%f18, [%rd35];
	ld.global.s8 	%rs182, [%rd187];
	cvt.rn.f32.s16 	%f19, %rs182;
	add.f32 	%f20, %f18, %f19;
	setp.ltu.f32 	%p223, %f20, 0f42C80000;
	@%p223 bra 	$L__BB0_218;
	mov.b32 	%r200, 0;
	st.global.u32 	[%rd31], %r200;
	st.global.u32 	[%rd31+4], %r200;
	st.global.u32 	[%rd31+8], %r200;
	st.global.u32 	[%rd31+12], %r200;
	st.global.u32 	[%rd31+16], %r200;
	mov.b32 	%r201, 1120403456;
	st.global.u32 	[%rd35], %r201;
	bra.uni 	$L__BB0_238;
$L__BB0_218:
	setp.eq.s16 	%p224, %rs164, 0;
	setp.le.f32 	%p225, %f20, 0f00000000;
	neg.f32 	%f60, %f18;
	selp.f32 	%f61, %f60, %f19, %p225;
	mov.f32 	%f62, 0f42C80000;
	sub.f32 	%f63, %f62, %f18;
	div.rn.f32 	%f64, %f61, %f63;
	mov.f32 	%f65, 0f3F800000;
	sub.f32 	%f21, %f65, %f64;
	add.f32 	%f86, %f18, %f61;
	@%p224 bra 	$L__BB0_222;
	setp.eq.s16 	%p226, %rs14, 0;
	mov.f32 	%f82, %f86;
	@%p226 bra 	$L__BB0_221;
	ld.global.f32 	%f66, [%rd31];
	mul.f32 	%f82, %f21, %f66;
$L__BB0_221:
	st.global.f32 	[%rd31], %f82;
$L__BB0_222:
	setp.eq.s16 	%p227, %rs165, 0;
	@%p227 bra 	$L__BB0_226;
	setp.eq.s16 	%p228, %rs14, 1;
	mov.f32 	%f83, %f86;
	@%p228 bra 	$L__BB0_225;
	ld.global.f32 	%f67, [%rd31+4];
	mul.f32 	%f83, %f21, %f67;
$L__BB0_225:
	st.global.f32 	[%rd31+4], %f83;
$L__BB0_226:
	setp.eq.s16 	%p229, %rs166, 0;
	@%p229 bra 	$L__BB0_230;
	setp.eq.s16 	%p230, %rs14, 2;
	mov.f32 	%f84, %f86;
	@%p230 bra 	$L__BB0_229;
	ld.global.f32 	%f68, [%rd31+8];
	mul.f32 	%f84, %f21, %f68;
$L__BB0_229:
	st.global.f32 	[%rd31+8], %f84;
$L__BB0_230:
	setp.eq.s16 	%p231, %rs167, 0;
	@%p231 bra 	$L__BB0_234;
	setp.eq.s16 	%p232, %rs14, 3;
	mov.f32 	%f85, %f86;
	@%p232 bra 	$L__BB0_233;
	ld.global.f32 	%f69, [%rd31+12];
	mul.f32 	%f85, %f21, %f69;
$L__BB0_233:
	st.global.f32 	[%rd31+12], %f85;
$L__BB0_234:
	setp.eq.s16 	%p233, %rs168, 0;
	@%p233 bra 	$L__BB0_238;
	setp.eq.s16 	%p234, %rs14, 4;
	@%p234 bra 	$L__BB0_237;
	ld.global.f32 	%f70, [%rd31+16];
	mul.f32 	%f86, %f21, %f70;
$L__BB0_237:
	st.global.f32 	[%rd31+16], %f86;
$L__BB0_238:
	add.s32 	%r232, %r232, 2;
	add.s64 	%rd187, %rd187, 4;
	bra.uni 	$L__BB0_187;

}


// ===== COMPILED SASS (sm_100) =====

	.target	sm_100

	.elftype	@"ET_EXEC"


//--------------------- .note.nv.tkinfo           --------------------------
	.section	.note.nv.tkinfo,"",@"SHT_NOTE"
	.sectionflags	@"SHF_NOTE_NV_TKINFO"
	.tkinfo
        /*0018*/ 	.word	0x00000002
        /*0030*/ 	.string	""
        /*0030*/ 	.string	"ptxas"
        /*0030*/ 	.string	"Cuda compilation tools, release 13.0, V13.0.88"
        /*0030*/ 	.string	"Build cuda_13.0.r13.0/compiler.36424714_0"
        /*0030*/ 	.string	"-arch sm_100 -m 64 "



//--------------------- .note.nv.cuinfo           --------------------------
	.section	.note.nv.cuinfo,"",@"SHT_NOTE"
	.sectionflags	@"SHF_NOTE_NV_CUINFO"
        /*0018*/ 	.short	0x0002
        /*001a*/ 	.short	0x0064
        /*001c*/ 	.short	0x0082
	.zero		2


//--------------------- .nv.info                  --------------------------
	.section	.nv.info,"",@"SHT_CUDA_INFO"
	.align	4


	//----- nvinfo : EIATTR_REGCOUNT
	.align		4
        /*0000*/ 	.byte	0x04, 0x2f
        /*0002*/ 	.short	(.L_14 - .L_13)
	.align		4
.L_13:
        /*0004*/ 	.word	index@(get_state)
        /*0008*/ 	.word	0x00000028


	//----- nvinfo : EIATTR_FRAME_SIZE
	.align		4
.L_14:
        /*000c*/ 	.byte	0x04, 0x11
        /*000e*/ 	.short	(.L_16 - .L_15)
	.align		4
.L_15:
        /*0010*/ 	.word	index@($__internal_0_$__cuda_sm3x_div_rn_noftz_f32_slowpath)
        /*0014*/ 	.word	0x000009e0


	//----- nvinfo : EIATTR_FRAME_SIZE
	.align		4
.L_16:
        /*0018*/ 	.byte	0x04, 0x11
        /*001a*/ 	.short	(.L_18 - .L_17)
	.align		4
.L_17:
        /*001c*/ 	.word	index@(get_state)
        /*0020*/ 	.word	0x000009e0


	//----- nvinfo : EIATTR_MIN_STACK_SIZE
	.align		4
.L_18:
        /*0024*/ 	.byte	0x04, 0x12
        /*0026*/ 	.short	(.L_20 - .L_19)
	.align		4
.L_19:
        /*0028*/ 	.word	index@(get_state)
        /*002c*/ 	.word	0x000009e0
.L_20:


//--------------------- .nv.compat                --------------------------
	.section	.nv.compat,"",@"SHT_CUDA_COMPAT_INFO"
	.align	4
        /*0000*/ 	.byte	0x02, 0x09, 0x00, 0x00, 0x02, 0x02, 0x01, 0x00, 0x02, 0x05, 0x05, 0x00, 0x03, 0x07, 0x01, 0x01
        /*0010*/ 	.byte	0x02, 0x03, 0x00, 0x00, 0x02, 0x06, 0x01, 0x00, 0x04, 0x0b, 0x08, 0x00, 0x01, 0x00, 0x00, 0x00
        /*0020*/ 	.byte	0x00, 0x00, 0x00, 0x00


//--------------------- .nv.info.get_state        --------------------------
	.section	.nv.info.get_state,"",@"SHT_CUDA_INFO"
	.sectionflags	@""
	.align	4


	//----- nvinfo : EIATTR_CUDA_API_VERSION
	.align		4
        /*0000*/ 	.byte	0x04, 0x37
        /*0002*/ 	.short	(.L_22 - .L_21)
.L_21:
        /*0004*/ 	.word	0x00000082


	//----- nvinfo : EIATTR_KPARAM_INFO
	.align		4
.L_22:
        /*0008*/ 	.byte	0x04, 0x17
        /*000a*/ 	.short	(.L_24 - .L_23)
.L_23:
        /*000c*/ 	.word	0x00000000
        /*0010*/ 	.short	0x000d
        /*0012*/ 	.short	0x0068
        /*0014*/ 	.byte	0x00, 0xf0, 0x11, 0x00


	//----- nvinfo : EIATTR_KPARAM_INFO
	.align		4
.L_24:
        /*0018*/ 	.byte	0x04, 0x17
        /*001a*/ 	.short	(.L_26 - .L_25)
.L_25:
        /*001c*/ 	.word	0x00000000
        /*0020*/ 	.short	0x000c
        /*0022*/ 	.short	0x0060
        /*0024*/ 	.byte	0x00, 0xf5, 0x21, 0x00


	//----- nvinfo : EIATTR_KPARAM_INFO
	.align		4
.L_26:
        /*0028*/ 	.byte	0x04, 0x17
        /*002a*/ 	.short	(.L_28 - .L_27)
.L_27:
        /*002c*/ 	.word	0x00000000
        /*0030*/ 	.short	0x000b
        /*0032*/ 	.short	0x0058
        /*0034*/ 	.byte	0x00, 0xf5, 0x21, 0x00


	//----- nvinfo : EIATTR_KPARAM_INFO
	.align		4
.L_28:
        /*0038*/ 	.byte	0x04, 0x17
        /*003a*/ 	.short	(.L_30 - .L_29)
.L_29:
        /*003c*/ 	.word	0x00000000
        /*0040*/ 	.short	0x000a
        /*0042*/ 	.short	0x0050
        /*0044*/ 	.byte	0x00, 0xf5, 0x21, 0x00


	//----- nvinfo : EIATTR_KPARAM_INFO
	.align		4
.L_30:
        /*0048*/ 	.byte	0x04, 0x17
        /*004a*/ 	.short	(.L_32 - .L_31)
.L_31:
        /*004c*/ 	.word	0x00000000
        /*0050*/ 	.short	0x0009
        /*0052*/ 	.short	0x0048
        /*0054*/ 	.byte	0x00, 0xf5, 0x21, 0x00


	//----- nvinfo : EIATTR_KPARAM_INFO
	.align		4
.L_32:
        /*0058*/ 	.byte	0x04, 0x17
        /*005a*/ 	.short	(.L_34 - .L_33)
.L_33:
        /*005c*/ 	.word	0x00000000
        /*0060*/ 	.short	0x0008
        /*0062*/ 	.short	0x0040
        /*0064*/ 	.byte	0x00, 0xf5, 0x21, 0x00


	//----- nvinfo : EIATTR_KPARAM_INFO
	.align		4
.L_34:
        /*0068*/ 	.byte	0x04, 0x17
        /*006a*/ 	.short	(.L_36 - .L_35)
.L_35:
        /*006c*/ 	.word	0x00000000
        /*0070*/ 	.short	0x0007
        /*0072*/ 	.short	0x0038
        /*0074*/ 	.byte	0x00, 0xf5, 0x21, 0x00


	//----- nvinfo : EIATTR_KPARAM_INFO
	.align		4
.L_36:
        /*0078*/ 	.byte	0x04, 0x17
        /*007a*/ 	.short	(.L_38 - .L_37)
.L_37:
        /*007c*/ 	.word	0x00000000
        /*0080*/ 	.short	0x0006
        /*0082*/ 	.short	0x0030
        /*0084*/ 	.byte	0x00, 0xf5, 0x21, 0x00


	//----- nvinfo : EIATTR_KPARAM_INFO
	.align		4
.L_38:
        /*0088*/ 	.byte	0x04, 0x17
        /*008a*/ 	.short	(.L_40 - .L_39)
.L_39:
        /*008c*/ 	.word	0x00000000
        /*0090*/ 	.short	0x0005
        /*0092*/ 	.short	0x0028
        /*0094*/ 	.byte	0x00, 0xf5, 0x21, 0x00


	//----- nvinfo : EIATTR_KPARAM_INFO
	.align		4
.L_40:
        /*0098*/ 	.byte	0x04, 0x17
        /*009a*/ 	.short	(.L_42 - .L_41)
.L_41:
        /*009c*/ 	.word	0x00000000
        /*00a0*/ 	.short	0x0004
        /*00a2*/ 	.short	0x0020
        /*00a4*/ 	.byte	0x00, 0xf5, 0x21, 0x00


	//----- nvinfo : EIATTR_KPARAM_INFO
	.align		4
.L_42:
        /*00a8*/ 	.byte	0x04, 0x17
        /*00aa*/ 	.short	(.L_44 - .L_43)
.L_43:
        /*00ac*/ 	.word	0x00000000
        /*00b0*/ 	.short	0x0003
        /*00b2*/ 	.short	0x0018
        /*00b4*/ 	.byte	0x00, 0xf5, 0x21, 0x00


	//----- nvinfo : EIATTR_KPARAM_INFO
	.align		4
.L_44:
        /*00b8*/ 	.byte	0x04, 0x17
        /*00ba*/ 	.short	(.L_46 - .L_45)
.L_45:
        /*00bc*/ 	.word	0x00000000
        /*00c0*/ 	.short	0x0002
        /*00c2*/ 	.short	0x0010
        /*00c4*/ 	.byte	0x00, 0xf5, 0x21, 0x00


	//----- nvinfo : EIATTR_KPARAM_INFO
	.align		4
.L_46:
        /*00c8*/ 	.byte	0x04, 0x17
        /*00ca*/ 	.short	(.L_48 - .L_47)
.L_47:
        /*00cc*/ 	.word	0x00000000
        /*00d0*/ 	.short	0x0001
        /*00d2*/ 	.short	0x0008
        /*00d4*/ 	.byte	0x00, 0xf5, 0x21, 0x00


	//----- nvinfo : EIATTR_KPARAM_INFO
	.align		4
.L_48:
        /*00d8*/ 	.byte	0x04, 0x17
        /*00da*/ 	.short	(.L_50 - .L_49)
.L_49:
        /*00dc*/ 	.word	0x00000000
        /*00e0*/ 	.short	0x0000
        /*00e2*/ 	.short	0x0000
        /*00e4*/ 	.byte	0x00, 0xf5, 0x21, 0x00


	//----- nvinfo : EIATTR_SPARSE_MMA_MASK
	.align		4
.L_50:
        /*00e8*/ 	.byte	0x03, 0x50
        /*00ea*/ 	.short	0x0000


	//----- nvinfo : EIATTR_MAXREG_COUNT
	.align		4
        /*00ec*/ 	.byte	0x03, 0x1b
        /*00ee*/ 	.short	0x00ff


	//----- nvinfo : EIATTR_EXTERNS
	.align		4
        /*00f0*/ 	.byte	0x04, 0x0f
        /*00f2*/ 	.short	(.L_52 - .L_51)


	//   ....[0]....
	.align		4
.L_51:
        /*00f4*/ 	.word	index@(__assertfail)


	//----- nvinfo : EIATTR_MERCURY_ISA_VERSION
	.align		4
.L_52:
        /*00f8*/ 	.byte	0x03, 0x5f
        /*00fa*/ 	.short	0x0101


	//----- nvinfo : EIATTR_VRC_CTA_INIT_COUNT
	.align		4
        /*00fc*/ 	.byte	0x02, 0x4a
	.zero		1
	.zero		1


	//----- nvinfo : EIATTR_SYSCALL_OFFSETS
	.align		4
        /*0100*/ 	.byte	0x04, 0x46
        /*0102*/ 	.short	(.L_54 - .L_53)


	//   ....[0]....
.L_53:
        /*0104*/ 	.word	0x00002f10


	//   ....[1]....
        /*0108*/ 	.word	0x00003280


	//----- nvinfo : EIATTR_EXIT_INSTR_OFFSETS
	.align		4
.L_54:
        /*010c*/ 	.byte	0x04, 0x1c
        /*010e*/ 	.short	(.L_56 - .L_55)


	//   ....[0]....
.L_55:
        /*0110*/ 	.word	0x00000080


	//   ....[1]....
        /*0114*/ 	.word	0x00003770


	//   ....[2]....
        /*0118*/ 	.word	0x000040a0


	//----- nvinfo : EIATTR_CRS_STACK_SIZE
	.align		4
.L_56:
        /*011c*/ 	.byte	0x04, 0x1e
        /*011e*/ 	.short	(.L_58 - .L_57)
.L_57:
        /*0120*/ 	.word	0x00000000


	//----- nvinfo : EIATTR_CBANK_PARAM_SIZE
	.align		4
.L_58:
        /*0124*/ 	.byte	0x03, 0x19
        /*0126*/ 	.short	0x006c


	//----- nvinfo : EIATTR_PARAM_CBANK
	.align		4
        /*0128*/ 	.byte	0x04, 0x0a
        /*012a*/ 	.short	(.L_60 - .L_59)
	.align		4
.L_59:
        /*012c*/ 	.word	index@(.nv.constant0.get_state)
        /*0130*/ 	.short	0x0380
        /*0132*/ 	.short	0x006c


	//----- nvinfo : EIATTR_SW_WAR
	.align		4
.L_60:
        /*0134*/ 	.byte	0x04, 0x36
        /*0136*/ 	.short	(.L_62 - .L_61)
.L_61:
        /*0138*/ 	.word	0x00000008
.L_62:


//--------------------- .nv.callgraph             --------------------------
	.section	.nv.callgraph,"",@"SHT_CUDA_CALLGRAPH"
	.align	4
	.sectionentsize	8
	.align		4
        /*0000*/ 	.word	0x00000000
	.align		4
        /*0004*/ 	.word	0xffffffff
	.align		4
        /*0008*/ 	.word	index@(get_state)
	.align		4
        /*000c*/ 	.word	index@(__assertfail)
	.align		4
        /*0010*/ 	.word	0x00000000
	.align		4
        /*0014*/ 	.word	0xfffffffe
	.align		4
        /*0018*/ 	.word	0x00000000
	.align		4
        /*001c*/ 	.word	0xfffffffd
	.align		4
        /*0020*/ 	.word	0x00000000
	.align		4
        /*0024*/ 	.word	0xfffffffc


//--------------------- .nv.constant4             --------------------------
	.section	.nv.constant4,"a",@progbits
	.align	8
	.align		8
.nv.constant4:
        /*0000*/ 	.dword	__assertfail
	.align		8
        /*0008*/ 	.dword	precalc_xorwow_matrix
	.align		8
        /*0010*/ 	.dword	precalc_xorwow_offset_matrix
	.align		8
        /*0018*/ 	.dword	mrg32k3aM1
	.align		8
        /*0020*/ 	.dword	mrg32k3aM2
	.align		8
        /*0028*/ 	.dword	mrg32k3aM1SubSeq
	.align		8
        /*0030*/ 	.dword	mrg32k3aM2SubSeq
	.align		8
        /*0038*/ 	.dword	mrg32k3aM1Seq
	.align		8
        /*0040*/ 	.dword	mrg32k3aM2Seq
	.align		8
        /*0048*/ 	.dword	__unnamed_1
	.align		8
        /*0050*/ 	.dword	$str
	.align		8
        /*0058*/ 	.dword	$str$1
	.align		8
        /*0060*/ 	.dword	$str$2


//--------------------- .nv.constant3             --------------------------
	.section	.nv.constant3,"a",@progbits
	.align	8
.nv.constant3:
	.type		__cr_lgamma_table,@object
	.size		__cr_lgamma_table,(.L_8 - __cr_lgamma_table)
__cr_lgamma_table:
        /*0000*/ 	.byte	0x00, 0x00, 0x00, 0x00, 0x00, 0x00, 0x00, 0x00, 0x00, 0x00, 0x00, 0x00, 0x00, 0x00, 0x00, 0x00
        /*0010*/ 	.byte	0xef, 0x39, 0xfa, 0xfe, 0x42, 0x2e, 0xe6, 0x3f, 0x02, 0x20, 0x2a, 0xfa, 0x0b, 0xab, 0xfc, 0x3f
        /*0020*/ 	.byte	0xf9, 0x2c, 0x92, 0x7c, 0xa7, 0x6c, 0x09, 0x40, 0xc9, 0x79, 0x44, 0x3c, 0x64, 0x26, 0x13, 0x40
        /*0030*/ 	.byte	0xca, 0x01, 0xcf, 0x3a, 0x27, 0x51, 0x1a, 0x40, 0x30, 0xcc, 0x2d, 0xf3, 0xe1, 0x0c, 0x21, 0x40
        /*0040*/ 	.byte	0x0d, 0xb7, 0xfc, 0x82, 0x8e, 0x35, 0x25, 0x40
.L_8:


//--------------------- .text.get_state           --------------------------
	.section	.text.get_state,"ax",@progbits
	.align	128
        .global         get_state
        .type           get_state,@function
        .size           get_state,(.L_x_184 - get_state)
        .other          get_state,@"STO_CUDA_ENTRY STV_DEFAULT"
get_state:
.text.get_state:
[----:B------:R-:W0:Y:S01]  /*0000*/  LDC R1, c[0x0][0x37c] ;  /* 0x0000df00ff017b82 */ /* 0x000e220000000800 */
[----:B------:R-:W1:Y:S07]  /*0010*/  S2R R0, SR_TID.X ;  /* 0x0000000000007919 */ /* 0x000e6e0000002100 */
[----:B------:R-:W1:Y:S01]  /*0020*/  S2UR UR4, SR_CTAID.X ;  /* 0x00000000000479c3 */ /* 0x000e620000002500 */
[----:B------:R-:W2:Y:S01]  /*0030*/  LDCU UR5, c[0x0][0x3e8] ;  /* 0x00007d00ff0577ac */ /* 0x000ea20008000800 */
[----:B0-----:R-:W-:-:S06]  /*0040*/  VIADD R1, R1, 0xfffff620 ;  /* 0xfffff62001017836 */ /* 0x001fcc0000000000 */
[----:B------:R-:W1:Y:S02]  /*0050*/  LDC R33, c[0x0][0x360] ;  /* 0x0000d800ff217b82 */ /* 0x000e640000000800 */
[----:B-1----:R-:W-:-:S05]  /*0060*/  IMAD R33, R33, UR4, R0 ;  /* 0x0000000421217c24 */ /* 0x002fca000f8e0200 */
[----:B--2---:R-:W-:-:S13]  /*0070*/  ISETP.GE.AND P0, PT, R33, UR5, PT ;  /* 0x0000000521007c0c */ /* 0x004fda000bf06270 */
[----:B------:R-:W-:Y:S05]  /*0080*/  @P0 EXIT ;  /* 0x000000000000094d */ /* 0x000fea0003800000 */
[----:B------:R-:W0:Y:S01]  /*0090*/  LDCU.64 UR4, c[0x0][0x3a0] ;  /* 0x00007400ff0477ac */ /* 0x000e220008000a00 */
[----:B------:R-:W1:Y:S01]  /*00a0*/  LDC.64 R2, c[0x0][0x3e0] ;  /* 0x0000f800ff027b82 */ /* 0x000e620000000a00 */
[----:B------:R-:W-:Y:S01]  /*00b0*/  SHF.R.S32.HI R32, RZ, 0x1f, R33 ;  /* 0x0000001fff207819 */ /* 0x000fe20000011421 */
[----:B------:R-:W1:Y:S06]  /*00c0*/  LDCU.64 UR36, c[0x0][0x358] ;  /* 0x00006b00ff2477ac */ /* 0x000e6c0008000a00 */
[----:B------:R-:W2:Y:S01]  /*00d0*/  LDC.64 R18, c[0x0][0x398] ;  /* 0x0000e600ff127b82 */ /* 0x000ea20000000a00 */
[----:B0-----:R-:W-:-:S04]  /*00e0*/  IADD3 R8, P0, PT, R33, UR4, RZ ;  /* 0x0000000421087c10 */ /* 0x001fc8000ff1e0ff */
[----:B------:R-:W-:Y:S01]  /*00f0*/  IADD3.X R9, PT, PT, R32, UR5, RZ, P0, !PT ;  /* 0x0000000520097c10 */ /* 0x000fe200087fe4ff */
[----:B-1----:R-:W3:Y:S04]  /*0100*/  LDG.E.64 R2, desc[UR36][R2.64] ;  /* 0x0000002402027981 */ /* 0x002ee8000c1e1b00 */
[----:B------:R-:W4:Y:S01]  /*0110*/  LDG.E.S8 R8, desc[UR36][R8.64] ;  /* 0x0000002408087981 */ /* 0x000f22000c1e1300 */
[----:B------:R-:W-:Y:S01]  /*0120*/  IMAD.MOV.U32 R6, RZ, RZ, -0x1 ;  /* 0xffffffffff067424 */ /* 0x000fe200078e00ff */
[----:B------:R-:W-:Y:S01]  /*0130*/  BSSY.RECONVERGENT B9, `(.L_x_0) ;  /* 0x0000328000097945 */ /* 0x000fe20003800200 */
[----:B------:R-:W-:Y:S02]  /*0140*/  IMAD.MOV.U32 R7, RZ, RZ, -0x1 ;  /* 0xffffffffff077424 */ /* 0x000fe400078e00ff */
[----:B------:R-:W-:Y:S01]  /*0150*/  IMAD.MOV.U32 R0, RZ, RZ, -0x1 ;  /* 0xffffffffff007424 */ /* 0x000fe200078e00ff */
[----:B------:R0:W-:Y:S01]  /*0160*/  STL [R1+0x9d4], R6 ;  /* 0x0009d40601007387 */ /* 0x0001e20000100800 */
[----:B--2---:R-:W-:-:S03]  /*0170*/  IMAD.WIDE R18, R33, 0x5, R18 ;  /* 0x0000000521127825 */ /* 0x004fc600078e0212 */
[----:B------:R0:W-:Y:S01]  /*0180*/  STL.64 [R1+0x9d8], R6 ;  /* 0x0009d80601007387 */ /* 0x0001e20000100a00 */
[----:B---3--:R-:W-:Y:S01]  /*0190*/  IADD3 R4, P1, PT, R33, R2, RZ ;  /* 0x0000000221047210 */ /* 0x008fe20007f3e0ff */
[----:B------:R-:W-:Y:S01]  /*01a0*/  IMAD.MOV.U32 R2, RZ, RZ, -0x1 ;  /* 0xffffffffff027424 */ /* 0x000fe200078e00ff */
[----:B----4-:R-:W-:-:S03]  /*01b0*/  ISETP.GE.AND P0, PT, R8, 0x1, PT ;  /* 0x000000010800780c */ /* 0x010fc60003f06270 */
[----:B------:R-:W-:Y:S02]  /*01c0*/  IMAD.X R5, R3, 0x1, R32, P1 ;  /* 0x0000000103057824 */ /* 0x000fe400008e0620 */
[----:B------:R-:W-:-:S08]  /*01d0*/  IMAD.MOV.U32 R3, RZ, RZ, -0x1 ;  /* 0xffffffffff037424 */ /* 0x000fd000078e00ff */
[----:B0-----:R-:W-:Y:S05]  /*01e0*/  @!P0 BRA `(.L_x_1) ;  /* 0x0000003000708947 */ /* 0x001fea0003800000 */
[----:B------:R-:W0:Y:S01]  /*01f0*/  LDC.64 R16, c[0x0][0x3b8] ;  /* 0x0000ee00ff107b82 */ /* 0x000e220000000a00 */
[----:B------:R-:W-:Y:S01]  /*0200*/  LOP3.LUT R5, R5, 0xf7dcefdd, RZ, 0x3c, !PT ;  /* 0xf7dcefdd05057812 */ /* 0x000fe200078e3cff */
[----:B------:R-:W-:Y:S01]  /*0210*/  BSSY.RECONVERGENT B8, `(.L_x_2) ;  /* 0x0000317000087945 */ /* 0x000fe20003800200 */
[----:B------:R-:W-:Y:S01]  /*0220*/  LOP3.LUT R4, R4, 0xaad26b49, RZ, 0x3c, !PT ;  /* 0xaad26b4904047812 */ /* 0x000fe200078e3cff */
[----:B------:R-:W-:Y:S02]  /*0230*/  VIADD R31, R1, 0x9d4 ;  /* 0x000009d4011f7836 */ /* 0x000fe40000000000 */
[----:B------:R-:W-:Y:S02]  /*0240*/  IMAD R5, R5, -0x658354e5, RZ ;  /* 0x9a7cab1b05057824 */ /* 0x000fe400078e02ff */
[----:B------:R-:W-:Y:S02]  /*0250*/  IMAD R4, R4, 0x4182bed5, RZ ;  /* 0x4182bed504047824 */ /* 0x000fe400078e02ff */
[----:B------:R-:W-:Y:S01]  /*0260*/  IMAD.MOV.U32 R30, RZ, RZ, RZ ;  /* 0x000000ffff1e7224 */ /* 0x000fe200078e00ff */
[----:B------:R-:W-:Y:S01]  /*0270*/  LOP3.LUT R28, R5, 0x5491333, RZ, 0x3c, !PT ;  /* 0x05491333051c7812 */ /* 0x000fe200078e3cff */
[----:B------:R-:W-:Y:S01]  /*0280*/  VIADD R29, R1, 0x45c ;  /* 0x0000045c011d7836 */ /* 0x000fe20000000000 */
[C---:B------:R-:W-:Y:S01]  /*0290*/  IADD3 R26, PT, PT, R4.reuse, 0x64f0c9, R5 ;  /* 0x0064f0c9041a7810 */ /* 0x040fe20007ffe005 */
[----:B------:R-:W-:Y:S01]  /*02a0*/  VIADD R27, R5, 0x1f123bb5 ;  /* 0x1f123bb5051b7836 */ /* 0x000fe20000000000 */
[C---:B------:R-:W-:Y:S01]  /*02b0*/  LOP3.LUT R24, R4.reuse, 0x159a55e5, RZ, 0x3c, !PT ;  /* 0x159a55e504187812 */ /* 0x040fe200078e3cff */
[----:B------:R-:W-:-:S02]  /*02c0*/  VIADD R25, R4, 0x583f19 ;  /* 0x00583f1904197836 */ /* 0x000fc40000000000 */
[----:B------:R-:W-:Y:S02]  /*02d0*/  VIADD R23, R4, 0x75bcd15 ;  /* 0x075bcd1504177836 */ /* 0x000fe40000000000 */
[----:B0-----:R-:W-:-:S07]  /*02e0*/  IMAD.WIDE.U32 R16, R33, 0x117, R16 ;  /* 0x0000011721107825 */ /* 0x001fce00078e0010 */
.L_x_121:
[----:B0-2---:R-:W0:Y:S01]  /*02f0*/  LDC.64 R2, c[0x0][0x3c0] ;  /* 0x0000f000ff027b82 */ /* 0x005e220000000a00 */
[----:B------:R-:W-:Y:S02]  /*0300*/  IMAD R5, R32, 0x3, RZ ;  /* 0x0000000320057824 */ /* 0x000fe400078e02ff */
[----:B0-----:R-:W-:-:S03]  /*0310*/  IMAD.WIDE.U32 R2, R33, 0x3, R2 ;  /* 0x0000000321027825 */ /* 0x001fc600078e0002 */
[----:B------:R-:W-:-:S05]  /*0320*/  IADD3 R2, P0, PT, R30, R2, RZ ;  /* 0x000000021e027210 */ /* 0x000fca0007f1e0ff */
[----:B------:R-:W-:-:S05]  /*0330*/  IMAD.X R3, R5, 0x1, R3, P0 ;  /* 0x0000000105037824 */ /* 0x000fca00000e0603 */
[----:B------:R-:W2:Y:S01]  /*0340*/  LDG.E.U8 R2, desc[UR36][R2.64] ;  /* 0x0000002402027981 */ /* 0x000ea2000c1e1100 */
[----:B------:R-:W-:Y:S01]  /*0350*/  BSSY.RECONVERGENT B7, `(.L_x_3) ;  /* 0x00002ff000077945 */ /* 0x000fe20003800200 */
[----:B--2---:R-:W-:-:S13]  /*0360*/  ISETP.NE.AND P0, PT, R2, RZ, PT ;  /* 0x000000ff0200720c */ /* 0x004fda0003f05270 */
[----:B-1--4-:R-:W-:Y:S05]  /*0370*/  @P0 BRA `(.L_x_4) ;  /* 0x0000002c00f00947 */ /* 0x012fea0003800000 */
[----:B------:R-:W0:Y:S01]  /*0380*/  LDC.64 R8, c[0x0][0x388] ;  /* 0x0000e200ff087b82 */ /* 0x000e220000000a00 */
[----:B------:R-:W1:Y:S07]  /*0390*/  LDCU.64 UR6, c[0x0][0x3b0] ;  /* 0x00007600ff0677ac */ /* 0x000e6e0008000a00 */
[----:B------:R-:W2:Y:S01]  /*03a0*/  LDC.64 R4, c[0x0][0x380] ;  /* 0x0000e000ff047b82 */ /* 0x000ea20000000a00 */
[----:B------:R-:W-:Y:S01]  /*03b0*/  IMAD R7, R32, 0x3, RZ ;  /* 0x0000000320077824 */ /* 0x000fe200078e02ff */
[----:B------:R-:W3:Y:S01]  /*03c0*/  LDCU.64 UR4, c[0x0][0x3a8] ;  /* 0x00007500ff0477ac */ /* 0x000ee20008000a00 */
[----:B------:R-:W4:Y:S01]  /*03d0*/  LDCU.64 UR8, c[0x0][0x3a0] ;  /* 0x00007400ff0877ac */ /* 0x000f220008000a00 */
[----:B0-----:R-:W-:-:S05]  /*03e0*/  IMAD.WIDE R8, R33, 0x5, R8 ;  /* 0x0000000521087825 */ /* 0x001fca00078e0208 */
[----:B------:R-:W3:Y:S04]  /*03f0*/  LDG.E.U8 R14, desc[UR36][R8.64] ;  /* 0x00000024080e7981 */ /* 0x000ee8000c1e1100 */
[----:B------:R-:W3:Y:S04]  /*0400*/  LDG.E.U8 R0, desc[UR36][R8.64+0x1] ;  /* 0x0000012408007981 */ /* 0x000ee8000c1e1100 */
[----:B------:R-:W3:Y:S04]  /*0410*/  LDG.E.U8 R10, desc[UR36][R8.64+0x2] ;  /* 0x00000224080a7981 */ /* 0x000ee8000c1e1100 */
[----:B------:R-:W3:Y:S04]  /*0420*/  LDG.E.U8 R11, desc[UR36][R8.64+0x3] ;  /* 0x00000324080b7981 */ /* 0x000ee8000c1e1100 */
[----:B------:R-:W3:Y:S01]  /*0430*/  LDG.E.U8 R15, desc[UR36][R8.64+0x4] ;  /* 0x00000424080f7981 */ /* 0x000ee2000c1e1100 */
[C---:B-1----:R-:W-:Y:S01]  /*0440*/  IADD3 R2, P0, PT, R33.reuse, UR6, RZ ;  /* 0x0000000621027c10 */ /* 0x042fe2000ff1e0ff */
[----:B--2---:R-:W-:-:S03]  /*0450*/  IMAD.WIDE.U32 R4, R33, 0x3, R4 ;  /* 0x0000000321047825 */ /* 0x004fc600078e0004 */
[----:B------:R-:W-:Y:S01]  /*0460*/  IADD3.X R3, PT, PT, R32, UR7, RZ, P0, !PT ;  /* 0x0000000720037c10 */ /* 0x000fe200087fe4ff */
[----:B------:R-:W-:Y:S01]  /*0470*/  IMAD.IADD R7, R5, 0x1, R7 ;  /* 0x0000000105077824 */ /* 0x000fe200078e0207 */
[----:B------:R-:W-:Y:S02]  /*0480*/  IADD3 R4, P0, PT, R30, R4, RZ ;  /* 0x000000041e047210 */ /* 0x000fe40007f1e0ff */
[----:B----4-:R-:W-:Y:S01]  /*0490*/  IADD3 R6, P1, PT, R33, UR8, RZ ;  /* 0x0000000821067c10 */ /* 0x010fe2000ff3e0ff */
[----:B------:R-:W-:Y:S01]  /*04a0*/  BSSY.RECONVERGENT B0, `(.L_x_5) ;  /* 0x00000a0000007945 */ /* 0x000fe20003800200 */
[----:B------:R0:W5:Y:S01]  /*04b0*/  LDG.E.U8 R3, desc[UR36][R2.64] ;  /* 0x0000002402037981 */ /* 0x000162000c1e1100 */
[----:B------:R-:W-:Y:S01]  /*04c0*/  IMAD.X R5, RZ, RZ, R7, P0 ;  /* 0x000000ffff057224 */ /* 0x000fe200000e0607 */
[----:B------:R-:W-:-:S05]  /*04d0*/  IADD3.X R7, PT, PT, R32, UR9, RZ, P1, !PT ;  /* 0x0000000920077c10 */ /* 0x000fca0008ffe4ff */
[----:B------:R1:W2:Y:S01]  /*04e0*/  LDG.E.U8 R5, desc[UR36][R4.64] ;  /* 0x0000002404057981 */ /* 0x0002a2000c1e1100 */
[----:B---3--:R-:W-:-:S03]  /*04f0*/  IADD3 R12, P0, PT, R33, UR4, RZ ;  /* 0x00000004210c7c10 */ /* 0x008fc6000ff1e0ff */
[----:B------:R3:W5:Y:S01]  /*0500*/  LDG.E.U8 R20, desc[UR36][R6.64] ;  /* 0x0000002406147981 */ /* 0x000762000c1e1100 */
[----:B------:R-:W-:Y:S01]  /*0510*/  IADD3.X R13, PT, PT, R32, UR5, RZ, P0, !PT ;  /* 0x00000005200d7c10 */ /* 0x000fe200087fe4ff */
[----:B------:R-:W4:Y:S05]  /*0520*/  LDCU.64 UR4, c[0x0][0x3c8] ;  /* 0x00007900ff0477ac */ /* 0x000f2a0008000a00 */
[----:B------:R3:W5:Y:S01]  /*0530*/  LDG.E.S8 R13, desc[UR36][R12.64] ;  /* 0x000000240c0d7981 */ /* 0x000762000c1e1300 */
[----:B0-----:R-:W-:Y:S01]  /*0540*/  IMAD.MOV.U32 R2, RZ, RZ, RZ ;  /* 0x000000ffff027224 */ /* 0x001fe200078e00ff */
[----:B----4-:R-:W-:-:S04]  /*0550*/  UIADD3 UR4, UP0, UPT, UR4, 0x117c, URZ ;  /* 0x0000117c04047890 */ /* 0x010fc8000ff1e0ff */
[----:B------:R-:W-:Y:S01]  /*0560*/  UIADD3.X UR5, UPT, UPT, URZ, UR5, URZ, UP0, !UPT ;  /* 0x00000005ff057290 */ /* 0x000fe200087fe4ff */
[----:B------:R-:W-:Y:S01]  /*0570*/  ISETP.NE.AND P0, PT, R14, 0xa, PT ;  /* 0x0000000a0e00780c */ /* 0x000fe20003f05270 */
[----:B------:R-:W-:Y:S01]  /*0580*/  IMAD.U32 R14, RZ, RZ, UR4 ;  /* 0x00000004ff0e7e24 */ /* 0x000fe2000f8e00ff */
[----:B------:R-:W-:Y:S01]  /*0590*/  ISETP.NE.AND P1, PT, R0, 0xa, PT ;  /* 0x0000000a0000780c */ /* 0x000fe20003f25270 */
[----:B------:R-:W-:Y:S01]  /*05a0*/  VIADD R0, R1, 0x8bb ;  /* 0x000008bb01007836 */ /* 0x000fe20000000000 */
[----:B-1----:R-:W-:Y:S02]  /*05b0*/  SEL R4, RZ, 0x1, P0 ;  /* 0x00000001ff047807 */ /* 0x002fe40000000000 */
[----:B------:R-:W-:Y:S02]  /*05c0*/  ISETP.NE.AND P2, PT, R10, 0xa, PT ;  /* 0x0000000a0a00780c */ /* 0x000fe40003f45270 */
[----:B---3--:R-:W-:Y:S01]  /*05d0*/  SEL R6, RZ, 0x1, P1 ;  /* 0x00000001ff067807 */ /* 0x008fe20000800000 */
[----:B------:R0:W-:Y:S01]  /*05e0*/  STL.U8 [R1+0x9cf], R4 ;  /* 0x0009cf0401007387 */ /* 0x0001e20000100000 */
[----:B------:R-:W-:-:S02]  /*05f0*/  ISETP.NE.AND P3, PT, R11, 0xa, PT ;  /* 0x0000000a0b00780c */ /* 0x000fc40003f65270 */
[----:B------:R-:W-:Y:S01]  /*0600*/  SEL R8, RZ, 0x1, P2 ;  /* 0x00000001ff087807 */ /* 0x000fe20001000000 */
[----:B------:R0:W-:Y:S01]  /*0610*/  STL.U8 [R1+0x9d0], R6 ;  /* 0x0009d00601007387 */ /* 0x0001e20000100000 */
[----:B------:R-:W-:Y:S01]  /*0620*/  ISETP.NE.AND P4, PT, R15, 0xa, PT ;  /* 0x0000000a0f00780c */ /* 0x000fe20003f85270 */
[----:B------:R-:W-:Y:S01]  /*0630*/  IMAD.U32 R15, RZ, RZ, UR5 ;  /* 0x00000005ff0f7e24 */ /* 0x000fe2000f8e00ff */
[----:B------:R-:W-:Y:S01]  /*0640*/  SEL R10, RZ, 0x1, P3 ;  /* 0x00000001ff0a7807 */ /* 0x000fe20001800000 */
[----:B------:R0:W-:Y:S01]  /*0650*/  STL.U8 [R1+0x9d1], R8 ;  /* 0x0009d10801007387 */ /* 0x0001e20000100000 */
[----:B------:R-:W-:-:S03]  /*0660*/  SEL R12, RZ, 0x1, P4 ;  /* 0x00000001ff0c7807 */ /* 0x000fc60002000000 */
[----:B------:R0:W-:Y:S04]  /*0670*/  STL.U8 [R1+0x9d2], R10 ;  /* 0x0009d20a01007387 */ /* 0x0001e80000100000 */
[----:B------:R0:W-:Y:S01]  /*0680*/  STL.U8 [R1+0x9d3], R12 ;  /* 0x0009d30c01007387 */ /* 0x0001e20000100000 */
[----:B--2---:R-:W-:-:S13]  /*0690*/  ISETP.NE.AND P0, PT, R5, 0xfa, PT ;  /* 0x000000fa0500780c */ /* 0x004fda0003f05270 */
.L_x_23:
[----:B------:R-:W-:Y:S04]  /*06a0*/  BSSY.RECONVERGENT B1, `(.L_x_6) ;  /* 0x000001e000017945 */ /* 0x000fe80003800200 */
[----:B------:R-:W-:Y:S05]  /*06b0*/  @!P0 BRA `(.L_x_7) ;  /* 0x0000000000508947 */ /* 0x000fea0003800000 */
[----:B------:R-:W-:-:S13]  /*06c0*/  ISETP.NE.AND P1, PT, R5, 0x3, PT ;  /* 0x000000030500780c */ /* 0x000fda0003f25270 */
[----:B------:R-:W-:Y:S05]  /*06d0*/  @P1 BRA `(.L_x_8) ;  /* 0x0000000000241947 */ /* 0x000fea0003800000 */
[----:B0-----:R-:W2:Y:S01]  /*06e0*/  LDG.E R4, desc[UR36][R14.64+-0xc] ;  /* 0xfffff4240e047981 */ /* 0x001ea2000c1e1900 */
[----:B-----5:R-:W-:-:S13]  /*06f0*/  ISETP.NE.AND P1, PT, R20, R3, PT ;  /* 0x000000031400720c */ /* 0x020fda0003f25270 */
[C---:B--2---:R-:W-:Y:S02]  /*0700*/  @!P1 ISETP.NE.AND P2, PT, R4.reuse, 0x4, PT ;  /* 0x000000040400980c */ /* 0x044fe40003f45270 */
[----:B------:R-:W-:Y:S02]  /*0710*/  @P1 ISETP.NE.AND P3, PT, R4, 0x3, PT ;  /* 0x000000030400180c */ /* 0x000fe40003f65270 */
[----:B------:R-:W-:Y:S02]  /*0720*/  @!P1 SEL R7, RZ, 0x1, P2 ;  /* 0x00000001ff079807 */ /* 0x000fe40001000000 */
[----:B------:R-:W-:-:S03]  /*0730*/  @P1 SEL R9, RZ, 0x1, P3 ;  /* 0x00000001ff091807 */ /* 0x000fc60001800000 */
[----:B------:R2:W-:Y:S04]  /*0740*/  @!P1 STL.U8 [R0+-0x3], R7 ;  /* 0xfffffd0700009387 */ /* 0x0005e80000100000 */
[----:B------:R2:W-:Y:S01]  /*0750*/  @P1 STL.U8 [R0+-0x3], R9 ;  /* 0xfffffd0900001387 */ /* 0x0005e20000100000 */
[----:B------:R-:W-:Y:S05]  /*0760*/  BRA `(.L_x_9) ;  /* 0x0000000000447947 */ /* 0x000fea0003800000 */
.L_x_8:
[----:B0-----:R-:W2:Y:S01]  /*0770*/  LDG.E R4, desc[UR36][R14.64+-0xc] ;  /* 0xfffff4240e047981 */ /* 0x001ea2000c1e1900 */
[----:B-----5:R-:W-:-:S13]  /*0780*/  ISETP.NE.AND P3, PT, R20, R3, PT ;  /* 0x000000031400720c */ /* 0x020fda0003f65270 */
[C---:B--2---:R-:W-:Y:S02]  /*0790*/  @!P3 ISETP.NE.AND P1, PT, R4.reuse, 0x1, PT ;  /* 0x000000010400b80c */ /* 0x044fe40003f25270 */
[----:B------:R-:W-:Y:S02]  /*07a0*/  @P3 ISETP.NE.AND P2, PT, R4, RZ, PT ;  /* 0x000000ff0400320c */ /* 0x000fe40003f45270 */
[----:B------:R-:W-:Y:S02]  /*07b0*/  @!P3 SEL R7, RZ, 0x1, P1 ;  /* 0x00000001ff07b807 */ /* 0x000fe40000800000 */
[----:B------:R-:W-:-:S03]  /*07c0*/  @P3 SEL R9, RZ, 0x1, P2 ;  /* 0x00000001ff093807 */ /* 0x000fc60001000000 */
[----:B------:R1:W-:Y:S04]  /*07d0*/  @!P3 STL.U8 [R0+-0x3], R7 ;  /* 0xfffffd070000b387 */ /* 0x0003e80000100000 */
[----:B------:R1:W-:Y:S01]  /*07e0*/  @P3 STL.U8 [R0+-0x3], R9 ;  /* 0xfffffd0900003387 */ /* 0x0003e20000100000 */
[----:B------:R-:W-:Y:S05]  /*07f0*/  BRA `(.L_x_9) ;  /* 0x0000000000207947 */ /* 0x000fea0003800000 */
.L_x_7:
[----:B0-----:R-:W2:Y:S01]  /*0800*/  LDG.E R4, desc[UR36][R14.64+-0xc] ;  /* 0xfffff4240e047981 */ /* 0x001ea2000c1e1900 */
[----:B-----5:R-:W-:-:S13]  /*0810*/  ISETP.NE.AND P3, PT, R20, R3, PT ;  /* 0x000000031400720c */ /* 0x020fda0003f65270 */
[C---:B--2---:R-:W-:Y:S02]  /*0820*/  @!P3 ISETP.NE.AND P1, PT, R4.reuse, 0x7, PT ;  /* 0x000000070400b80c */ /* 0x044fe40003f25270 */
[----:B------:R-:W-:Y:S02]  /*0830*/  @P3 ISETP.NE.AND P2, PT, R4, 0x6, PT ;  /* 0x000000060400380c */ /* 0x000fe40003f45270 */
[----:B------:R-:W-:Y:S02]  /*0840*/  @!P3 SEL R7, RZ, 0x1, P1 ;  /* 0x00000001ff07b807 */ /* 0x000fe40000800000 */
[----:B------:R-:W-:-:S03]  /*0850*/  @P3 SEL R9, RZ, 0x1, P2 ;  /* 0x00000001ff093807 */ /* 0x000fc60001000000 */
[----:B------:R0:W-:Y:S04]  /*0860*/  @!P3 STL.U8 [R0+-0x3], R7 ;  /* 0xfffffd070000b387 */ /* 0x0001e80000100000 */
[----:B------:R0:W-:Y:S02]  /*0870*/  @P3 STL.U8 [R0+-0x3], R9 ;  /* 0xfffffd0900003387 */ /* 0x0001e40000100000 */
.L_x_9:
[----:B------:R-:W-:Y:S05]  /*0880*/  BSYNC.RECONVERGENT B1 ;  /* 0x0000000000017941 */ /* 0x000fea0003800200 */
.L_x_6:
[----:B------:R-:W-:Y:S04]  /*0890*/  BSSY.RECONVERGENT B1, `(.L_x_10) ;  /* 0x0000021000017945 */ /* 0x000fe80003800200 */
[----:B------:R-:W-:Y:S05]  /*08a0*/  @!P0 BRA `(.L_x_11) ;  /* 0x0000000000588947 */ /* 0x000fea0003800000 */
[----:B------:R-:W-:-:S13]  /*08b0*/  ISETP.NE.AND P1, PT, R5, 0x3, PT ;  /* 0x000000030500780c */ /* 0x000fda0003f25270 */
[----:B------:R-:W-:Y:S05]  /*08c0*/  @P1 BRA `(.L_x_12) ;  /* 0x0000000000281947 */ /* 0x000fea0003800000 */
[----:B------:R-:W-:-:S13]  /*08d0*/  ISETP.NE.AND P1, PT, R20, R3, PT ;  /* 0x000000031400720c */ /* 0x000fda0003f25270 */
[----:B------:R-:W3:Y:S04]  /*08e0*/  @P1 LDG.E R6, desc[UR36][R14.64+-0x8] ;  /* 0xfffff8240e061981 */ /* 0x000ee8000c1e1900 */
[----:B------:R-:W4:Y:S01]  /*08f0*/  @!P1 LDG.E R4, desc[UR36][R14.64+-0x8] ;  /* 0xfffff8240e049981 */ /* 0x000f22000c1e1900 */
[----:B---3--:R-:W-:Y:S02]  /*0900*/  @P1 ISETP.NE.AND P2, PT, R6, 0x3, PT ;  /* 0x000000030600180c */ /* 0x008fe40003f45270 */
[----:B----4-:R-:W-:Y:S02]  /*0910*/  @!P1 ISETP.NE.AND P3, PT, R4, 0x4, PT ;  /* 0x000000040400980c */ /* 0x010fe40003f65270 */
[----:B012---:R-:W-:Y:S02]  /*0920*/  @P1 SEL R7, RZ, 0x1, P2 ;  /* 0x00000001ff071807 */ /* 0x007fe40001000000 */
[----:B------:R-:W-:-:S03]  /*0930*/  @!P1 SEL R9, RZ, 0x1, P3 ;  /* 0x00000001ff099807 */ /* 0x000fc60001800000 */
[----:B------:R2:W-:Y:S04]  /*0940*/  @P1 STL.U8 [R0+-0x2], R7 ;  /* 0xfffffe0700001387 */ /* 0x0005e80000100000 */
[----:B------:R2:W-:Y:S01]  /*0950*/  @!P1 STL.U8 [R0+-0x2], R9 ;  /* 0xfffffe0900009387 */ /* 0x0005e20000100000 */
[----:B------:R-:W-:Y:S05]  /*0960*/  BRA `(.L_x_13) ;  /* 0x00000000004c7947 */ /* 0x000fea0003800000 */
.L_x_12:
[----:B------:R-:W-:-:S13]  /*0970*/  ISETP.NE.AND P1, PT, R20, R3, PT ;  /* 0x000000031400720c */ /* 0x000fda0003f25270 */
[----:B------:R-:W3:Y:S04]  /*0980*/  @P1 LDG.E R6, desc[UR36][R14.64+-0x8] ;  /* 0xfffff8240e061981 */ /* 0x000ee8000c1e1900 */
[----:B------:R-:W4:Y:S01]  /*0990*/  @!P1 LDG.E R4, desc[UR36][R14.64+-0x8] ;  /* 0xfffff8240e049981 */ /* 0x000f22000c1e1900 */
[----:B---3--:R-:W-:Y:S02]  /*09a0*/  @P1 ISETP.NE.AND P2, PT, R6, RZ, PT ;  /* 0x000000ff0600120c */ /* 0x008fe40003f45270 */
[----:B----4-:R-:W-:Y:S02]  /*09b0*/  @!P1 ISETP.NE.AND P3, PT, R4, 0x1, PT ;  /* 0x000000010400980c */ /* 0x010fe40003f65270 */
[----:B012---:R-:W-:Y:S02]  /*09c0*/  @P1 SEL R7, RZ, 0x1, P2 ;  /* 0x00000001ff071807 */ /* 0x007fe40001000000 */
[----:B------:R-:W-:-:S03]  /*09d0*/  @!P1 SEL R9, RZ, 0x1, P3 ;  /* 0x00000001ff099807 */ /* 0x000fc60001800000 */
[----:B------:R1:W-:Y:S04]  /*09e0*/  @P1 STL.U8 [R0+-0x2], R7 ;  /* 0xfffffe0700001387 */ /* 0x0003e80000100000 */
[----:B------:R1:W-:Y:S01]  /*09f0*/  @!P1 STL.U8 [R0+-0x2], R9 ;  /* 0xfffffe0900009387 */ /* 0x0003e20000100000 */
[----:B------:R-:W-:Y:S05]  /*0a00*/  BRA `(.L_x_13) ;  /* 0x0000000000247947 */ /* 0x000fea0003800000 */
.L_x_11:
        /* <DEDUP_REMOVED lines=8> */
[----:B------:R0:W-:Y:S02]  /*0a90*/  @!P1 STL.U8 [R0+-0x2], R9 ;  /* 0xfffffe0900009387 */ /* 0x0001e40000100000 */
.L_x_13:
[----:B------:R-:W-:Y:S05]  /*0aa0*/  BSYNC.RECONVERGENT B1 ;  /* 0x0000000000017941 */ /* 0x000fea0003800200 */
.L_x_10:
[----:B------:R-:W-:Y:S04]  /*0ab0*/  BSSY.RECONVERGENT B1, `(.L_x_14) ;  /* 0x000001b000017945 */ /* 0x000fe80003800200 */
[----:B------:R-:W-:Y:S05]  /*0ac0*/  @!P0 BRA `(.L_x_15) ;  /* 0x0000000000488947 */ /* 0x000fea0003800000 */
[----:B------:R-:W-:-:S13]  /*0ad0*/  ISETP.NE.AND P2, PT, R5, 0x3, PT ;  /* 0x000000030500780c */ /* 0x000fda0003f45270 */
[----:B------:R-:W-:Y:S05]  /*0ae0*/  @P2 BRA `(.L_x_16) ;  /* 0x0000000000202947 */ /* 0x000fea0003800000 */
[----:B------:R-:W3:Y:S02]  /*0af0*/  LDG.E R4, desc[UR36][R14.64+-0x4] ;  /* 0xfffffc240e047981 */ /* 0x000ee4000c1e1900 */
[C---:B---3--:R-:W-:Y:S02]  /*0b00*/  @P1 ISETP.NE.AND P2, PT, R4.reuse, 0x3, PT ;  /* 0x000000030400180c */ /* 0x048fe40003f45270 */
[----:B------:R-:W-:Y:S02]  /*0b10*/  @!P1 ISETP.NE.AND P3, PT, R4, 0x4, PT ;  /* 0x000000040400980c */ /* 0x000fe40003f65270 */
[----:B012---:R-:W-:Y:S02]  /*0b20*/  @P1 SEL R7, RZ, 0x1, P2 ;  /* 0x00000001ff071807 */ /* 0x007fe40001000000 */
[----:B------:R-:W-:-:S03]  /*0b30*/  @!P1 SEL R9, RZ, 0x1, P3 ;  /* 0x00000001ff099807 */ /* 0x000fc60001800000 */
[----:B------:R0:W-:Y:S04]  /*0b40*/  @P1 STL.U8 [R0+-0x1], R7 ;  /* 0xffffff0700001387 */ /* 0x0001e80000100000 */
[----:B------:R0:W-:Y:S01]  /*0b50*/  @!P1 STL.U8 [R0+-0x1], R9 ;  /* 0xffffff0900009387 */ /* 0x0001e20000100000 */
[----:B------:R-:W-:Y:S05]  /*0b60*/  BRA `(.L_x_17) ;  /* 0x00000000003c7947 */ /* 0x000fea0003800000 */
.L_x_16:
[----:B------:R-:W3:Y:S02]  /*0b70*/  LDG.E R4, desc[UR36][R14.64+-0x4] ;  /* 0xfffffc240e047981 */ /* 0x000ee4000c1e1900 */
[C---:B---3--:R-:W-:Y:S02]  /*0b80*/  @P1 ISETP.NE.AND P2, PT, R4.reuse, RZ, PT ;  /* 0x000000ff0400120c */ /* 0x048fe40003f45270 */
[----:B------:R-:W-:Y:S02]  /*0b90*/  @!P1 ISETP.NE.AND P3, PT, R4, 0x1, PT ;  /* 0x000000010400980c */ /* 0x000fe40003f65270 */
[----:B012---:R-:W-:Y:S02]  /*0ba0*/  @P1 SEL R7, RZ, 0x1, P2 ;  /* 0x00000001ff071807 */ /* 0x007fe40001000000 */
[----:B------:R-:W-:-:S03]  /*0bb0*/  @!P1 SEL R9, RZ, 0x1, P3 ;  /* 0x00000001ff099807 */ /* 0x000fc60001800000 */
[----:B------:R1:W-:Y:S04]  /*0bc0*/  @P1 STL.U8 [R0+-0x1], R7 ;  /* 0xffffff0700001387 */ /* 0x0003e80000100000 */
[----:B------:R1:W-:Y:S01]  /*0bd0*/  @!P1 STL.U8 [R0+-0x1], R9 ;  /* 0xffffff0900009387 */ /* 0x0003e20000100000 */
[----:B------:R-:W-:Y:S05]  /*0be0*/  BRA `(.L_x_17) ;  /* 0x00000000001c7947 */ /* 0x000fea0003800000 */
.L_x_15:
[----:B------:R-:W3:Y:S02]  /*0bf0*/  LDG.E R4, desc[UR36][R14.64+-0x4] ;  /* 0xfffffc240e047981 */ /* 0x000ee4000c1e1900 */
[C---:B---3--:R-:W-:Y:S02]  /*0c00*/  @P1 ISETP.NE.AND P2, PT, R4.reuse, 0x6, PT ;  /* 0x000000060400180c */ /* 0x048fe40003f45270 */
[----:B------:R-:W-:Y:S02]  /*0c10*/  @!P1 ISETP.NE.AND P3, PT, R4, 0x7, PT ;  /* 0x000000070400980c */ /* 0x000fe40003f65270 */
[----:B012---:R-:W-:Y:S02]  /*0c20*/  @P1 SEL R7, RZ, 0x1, P2 ;  /* 0x00000001ff071807 */ /* 0x007fe40001000000 */
[----:B------:R-:W-:-:S03]  /*0c30*/  @!P1 SEL R9, RZ, 0x1, P3 ;  /* 0x00000001ff099807 */ /* 0x000fc60001800000 */
[----:B------:R2:W-:Y:S04]  /*0c40*/  @P1 STL.U8 [R0+-0x1], R7 ;  /* 0xffffff0700001387 */ /* 0x0005e80000100000 */
[----:B------:R2:W-:Y:S02]  /*0c50*/  @!P1 STL.U8 [R0+-0x1], R9 ;  /* 0xffffff0900009387 */ /* 0x0005e40000100000 */
.L_x_17:
[----:B------:R-:W-:Y:S05]  /*0c60*/  BSYNC.RECONVERGENT B1 ;  /* 0x0000000000017941 */ /* 0x000fea0003800200 */
.L_x_14:
[----:B------:R-:W-:-:S13]  /*0c70*/  ISETP.NE.AND P2, PT, R2, 0x114, PT ;  /* 0x000001140200780c */ /* 0x000fda0003f45270 */
[----:B------:R-:W-:Y:S05]  /*0c80*/  @!P2 BRA `(.L_x_18) ;  /* 0x000000000084a947 */ /* 0x000fea0003800000 */
        /* <DEDUP_REMOVED lines=9> */
[----:B------:R0:W-:Y:S04]  /*0d20*/  @P1 STL.U8 [R0], R7 ;  /* 0x0000000700001387 */ /* 0x0001e80000100000 */
[----:B------:R0:W-:Y:S01]  /*0d30*/  @!P1 STL.U8 [R0], R9 ;  /* 0x0000000900009387 */ /* 0x0001e20000100000 */
[----:B------:R-:W-:Y:S05]  /*0d40*/  BRA `(.L_x_22) ;  /* 0x00000000003c7947 */ /* 0x000fea0003800000 */
.L_x_21:
[----:B------:R-:W3:Y:S02]  /*0d50*/  LDG.E R4, desc[UR36][R14.64] ;  /* 0x000000240e047981 */ /* 0x000ee4000c1e1900 */
[C---:B---3--:R-:W-:Y:S02]  /*0d60*/  @P1 ISETP.NE.AND P2, PT, R4.reuse, RZ, PT ;  /* 0x000000ff0400120c */ /* 0x048fe40003f45270 */
[----:B------:R-:W-:Y:S02]  /*0d70*/  @!P1 ISETP.NE.AND P3, PT, R4, 0x1, PT ;  /* 0x000000010400980c */ /* 0x000fe40003f65270 */
[----:B012---:R-:W-:Y:S02]  /*0d80*/  @P1 SEL R7, RZ, 0x1, P2 ;  /* 0x00000001ff071807 */ /* 0x007fe40001000000 */
[----:B------:R-:W-:-:S03]  /*0d90*/  @!P1 SEL R9, RZ, 0x1, P3 ;  /* 0x00000001ff099807 */ /* 0x000fc60001800000 */
[----:B------:R1:W-:Y:S04]  /*0da0*/  @P1 STL.U8 [R0], R7 ;  /* 0x0000000700001387 */ /* 0x0003e80000100000 */
[----:B------:R1:W-:Y:S01]  /*0db0*/  @!P1 STL.U8 [R0], R9 ;  /* 0x0000000900009387 */ /* 0x0003e20000100000 */
[----:B------:R-:W-:Y:S05]  /*0dc0*/  BRA `(.L_x_22) ;  /* 0x00000000001c7947 */ /* 0x000fea0003800000 */
.L_x_20:
[----:B------:R-:W3:Y:S02]  /*0dd0*/  LDG.E R4, desc[UR36][R14.64] ;  /* 0x000000240e047981 */ /* 0x000ee4000c1e1900 */
[C---:B---3--:R-:W-:Y:S02]  /*0de0*/  @P1 ISETP.NE.AND P2, PT, R4.reuse, 0x6, PT ;  /* 0x000000060400180c */ /* 0x048fe40003f45270 */
[----:B------:R-:W-:Y:S02]  /*0df0*/  @!P1 ISETP.NE.AND P3, PT, R4, 0x7, PT ;  /* 0x000000070400980c */ /* 0x000fe40003f65270 */
[----:B012---:R-:W-:Y:S02]  /*0e00*/  @P1 SEL R7, RZ, 0x1, P2 ;  /* 0x00000001ff071807 */ /* 0x007fe40001000000 */
[----:B------:R-:W-:-:S03]  /*0e10*/  @!P1 SEL R9, RZ, 0x1, P3 ;  /* 0x00000001ff099807 */ /* 0x000fc60001800000 */
[----:B------:R2:W-:Y:S04]  /*0e20*/  @P1 STL.U8 [R0], R7 ;  /* 0x0000000700001387 */ /* 0x0005e80000100000 */
[----:B------:R2:W-:Y:S02]  /*0e30*/  @!P1 STL.U8 [R0], R9 ;  /* 0x0000000900009387 */ /* 0x0005e40000100000 */
.L_x_22:
[----:B------:R-:W-:Y:S05]  /*0e40*/  BSYNC.RECONVERGENT B1 ;  /* 0x0000000000017941 */ /* 0x000fea0003800200 */
.L_x_19:
[----:B------:R-:W-:Y:S01]  /*0e50*/  IADD3 R14, P1, PT, R14, 0x10, RZ ;  /* 0x000000100e0e7810 */ /* 0x000fe20007f3e0ff */
[----:B------:R-:W-:Y:S02]  /*0e60*/  VIADD R2, R2, 0x4 ;  /* 0x0000000402027836 */ /* 0x000fe40000000000 */
[----:B012---:R-:W-:Y:S02]  /*0e70*/  VIADD R0, R0, 0x4 ;  /* 0x0000000400007836 */ /* 0x007fe40000000000 */
[----:B------:R-:W-:Y:S01]  /*0e80*/  IMAD.X R15, RZ, RZ, R15, P1 ;  /* 0x000000ffff0f7224 */ /* 0x000fe200008e060f */
[----:B------:R-:W-:Y:S07]  /*0e90*/  BRA `(.L_x_23) ;  /* 0xfffffff800007947 */ /* 0x000fee000383ffff */
.L_x_18:
[----:B------:R-:W-:Y:S05]  /*0ea0*/  BSYNC.RECONVERGENT B0 ;  /* 0x0000000000007941 */ /* 0x000fea0003800200 */
.L_x_5:
[----:B------:R-:W-:Y:S01]  /*0eb0*/  BSSY.RECONVERGENT B0, `(.L_x_24) ;  /* 0x0000049000007945 */ /* 0x000fe20003800200 */
[----:B012---:R-:W-:-:S07]  /*0ec0*/  IMAD.MOV.U32 R0, RZ, RZ, RZ ;  /* 0x000000ffff007224 */ /* 0x007fce00078e00ff */
.L_x_42:
[----:B0-----:R-:W0:Y:S02]  /*0ed0*/  LDC.64 R2, c[0x0][0x3c8] ;  /* 0x0000f200ff027b82 */ /* 0x001e240000000a00 */
[----:B0-----:R-:W-:-:S05]  /*0ee0*/  IMAD.WIDE.U32 R2, R0, 0x4, R2 ;  /* 0x0000000400027825 */ /* 0x001fca00078e0002 */
[----:B------:R-:W2:Y:S01]  /*0ef0*/  LDG.E R4, desc[UR36][R2.64+0x1a28] ;  /* 0x001a282402047981 */ /* 0x000ea2000c1e1900 */
[----:B------:R-:W-:Y:S01]  /*0f00*/  BSSY.RECONVERGENT B1, `(.L_x_25) ;  /* 0x000000f000017945 */ /* 0x000fe20003800200 */
[----:B------:R-:W-:Y:S01]  /*0f10*/  IMAD.IADD R5, R1, 0x1, R0 ;  /* 0x0000000101057824 */ /* 0x000fe200078e0200 */
[----:B--2---:R-:W-:-:S13]  /*0f20*/  ISETP.NE.AND P0, PT, R4, RZ, PT ;  /* 0x000000ff0400720c */ /* 0x004fda0003f05270 */
[----:B------:R-:W-:Y:S05]  /*0f30*/  @!P0 BRA `(.L_x_26) ;  /* 0x00000000002c8947 */ /* 0x000fea0003800000 */
[----:B------:R-:W2:Y:S01]  /*0f40*/  LDL.U8 R6, [R5+0x8b8] ;  /* 0x0008b80005067983 */ /* 0x000ea20000100000 */
[----:B------:R-:W-:Y:S01]  /*0f50*/  ISETP.GT.AND P0, PT, R4, R13, PT ;  /* 0x0000000d0400720c */ /* 0x000fe20003f04270 */
[----:B------:R-:W-:Y:S01]  /*0f60*/  BSSY.RECONVERGENT B2, `(.L_x_27) ;  /* 0x0000006000027945 */ /* 0x000fe20003800200 */
[----:B------:R-:W-:Y:S02]  /*0f70*/  PLOP3.LUT P1, PT, PT, PT, PT, 0x8, 0x80 ;  /* 0x000000000080781c */ /* 0x000fe40003f2e170 */
[----:B--2---:R-:W-:-:S13]  /*0f80*/  ISETP.EQ.OR P0, PT, R6, RZ, P0 ;  /* 0x000000ff0600720c */ /* 0x004fda0000702670 */
[----:B------:R-:W-:Y:S05]  /*0f90*/  @P0 BRA `(.L_x_28) ;  /* 0x0000000000080947 */ /* 0x000fea0003800000 */
[----:B------:R-:W2:Y:S02]  /*0fa0*/  LDG.E R4, desc[UR36][R2.64+0x1e84] ;  /* 0x001e842402047981 */ /* 0x000ea4000c1e1900 */
[----:B--2---:R-:W-:-:S13]  /*0fb0*/  ISETP.GT.AND P1, PT, R4, R13, PT ;  /* 0x0000000d0400720c */ /* 0x004fda0003f24270 */
.L_x_28:
[----:B------:R-:W-:Y:S05]  /*0fc0*/  BSYNC.RECONVERGENT B2 ;  /* 0x0000000000027941 */ /* 0x000fea0003800200 */
.L_x_27:
[----:B------:R-:W-:-:S05]  /*0fd0*/  SEL R4, RZ, 0x1, !P1 ;  /* 0x00000001ff047807 */ /* 0x000fca0004800000 */
[----:B------:R0:W-:Y:S02]  /*0fe0*/  STL.U8 [R5+0x8b8], R4 ;  /* 0x0008b80405007387 */ /* 0x0001e40000100000 */
.L_x_26:
[----:B------:R-:W-:Y:S05]  /*0ff0*/  BSYNC.RECONVERGENT B1 ;  /* 0x0000000000017941 */ /* 0x000fea0003800200 */
.L_x_25:
[----:B0-----:R-:W2:Y:S01]  /*1000*/  LDG.E R4, desc[UR36][R2.64+0x1a2c] ;  /* 0x001a2c2402047981 */ /* 0x001ea2000c1e1900 */
[----:B------:R-:W-:Y:S01]  /*1010*/  BSSY.RECONVERGENT B1, `(.L_x_29) ;  /* 0x000000e000017945 */ /* 0x000fe20003800200 */
        /* <DEDUP_REMOVED lines=10> */
.L_x_32:
[----:B------:R-:W-:Y:S05]  /*10c0*/  BSYNC.RECONVERGENT B2 ;  /* 0x0000000000027941 */ /* 0x000fea0003800200 */
.L_x_31:
[----:B------:R-:W-:-:S05]  /*10d0*/  SEL R4, RZ, 0x1, !P1 ;  /* 0x00000001ff047807 */ /* 0x000fca0004800000 */
[----:B------:R0:W-:Y:S02]  /*10e0*/  STL.U8 [R5+0x8b9], R4 ;  /* 0x0008b90405007387 */ /* 0x0001e40000100000 */
.L_x_30:
[----:B------:R-:W-:Y:S05]  /*10f0*/  BSYNC.RECONVERGENT B1 ;  /* 0x0000000000017941 */ /* 0x000fea0003800200 */
.L_x_29:
        /* <DEDUP_REMOVED lines=12> */
.L_x_36:
[----:B------:R-:W-:Y:S05]  /*11c0*/  BSYNC.RECONVERGENT B2 ;  /* 0x0000000000027941 */ /* 0x000fea0003800200 */
.L_x_35:
[----:B------:R-:W-:-:S05]  /*11d0*/  SEL R4, RZ, 0x1, !P1 ;  /* 0x00000001ff047807 */ /* 0x000fca0004800000 */
[----:B------:R0:W-:Y:S02]  /*11e0*/  STL.U8 [R5+0x8ba], R4 ;  /* 0x0008ba0405007387 */ /* 0x0001e40000100000 */
.L_x_34:
[----:B------:R-:W-:Y:S05]  /*11f0*/  BSYNC.RECONVERGENT B1 ;  /* 0x0000000000017941 */ /* 0x000fea0003800200 */
.L_x_33:
[----:B------:R-:W-:-:S13]  /*1200*/  ISETP.NE.AND P0, PT, R0, 0x114, PT ;  /* 0x000001140000780c */ /* 0x000fda0003f05270 */
[----:B------:R-:W-:Y:S05]  /*1210*/  @!P0 BRA `(.L_x_37) ;  /* 0x0000000000488947 */ /* 0x000fea0003800000 */
        /* <DEDUP_REMOVED lines=12> */
.L_x_41:
[----:B------:R-:W-:Y:S05]  /*12e0*/  BSYNC.RECONVERGENT B2 ;  /* 0x0000000000027941 */ /* 0x000fea0003800200 */
.L_x_40:
[----:B------:R-:W-:-:S05]  /*12f0*/  SEL R2, RZ, 0x1, !P1 ;  /* 0x00000001ff027807 */ /* 0x000fca0004800000 */
[----:B------:R0:W-:Y:S02]  /*1300*/  STL.U8 [R5+0x8bb], R2 ;  /* 0x0008bb0205007387 */ /* 0x0001e40000100000 */
.L_x_39:
[----:B------:R-:W-:Y:S05]  /*1310*/  BSYNC.RECONVERGENT B1 ;  /* 0x0000000000017941 */ /* 0x000fea0003800200 */
.L_x_38:
[----:B------:R-:W-:Y:S01]  /*1320*/  VIADD R0, R0, 0x4 ;  /* 0x0000000400007836 */ /* 0x000fe20000000000 */
[----:B------:R-:W-:Y:S06]  /*1330*/  BRA `(.L_x_42) ;  /* 0xfffffff800e47947 */ /* 0x000fec000383ffff */
.L_x_37:
[----:B------:R-:W-:Y:S05]  /*1340*/  BSYNC.RECONVERGENT B0 ;  /* 0x0000000000007941 */ /* 0x000fea0003800200 */
.L_x_24:
[----:B------:R-:W-:Y:S01]  /*1350*/  BSSY.RECONVERGENT B0, `(.L_x_43) ;  /* 0x000002d000007945 */ /* 0x000fe20003800200 */
[----:B------:R-:W-:-:S07]  /*1360*/  IMAD.MOV.U32 R0, RZ, RZ, RZ ;  /* 0x000000ffff007224 */ /* 0x000fce00078e00ff */
.L_x_47:
[----:B-1----:R-:W-:Y:S01]  /*1370*/  IMAD.IADD R6, R1, 0x1, R0 ;  /* 0x0000000101067824 */ /* 0x002fe200078e0200 */
[----:B0-----:R-:W0:Y:S04]  /*1380*/  LDC.64 R4, c[0x0][0x3c8] ;  /* 0x0000f200ff047b82 */ /* 0x001e280000000a00 */
[----:B------:R-:W2:Y:S01]  /*1390*/  LDL.U8 R2, [R6+0x8b8] ;  /* 0x0008b80006027983 */ /* 0x000ea20000100000 */
[----:B------:R-:W-:-:S03]  /*13a0*/  IMAD R3, R32, 0x117, RZ ;  /* 0x0000011720037824 */ /* 0x000fc600078e02ff */
[----:B------:R-:W3:Y:S01]  /*13b0*/  LDL.U8 R9, [R6+0x8b9] ;  /* 0x0008b90006097983 */ /* 0x000ee20000100000 */
[----:B------:R-:W-:-:S03]  /*13c0*/  IMAD.IADD R3, R17, 0x1, R3 ;  /* 0x0000000111037824 */ /* 0x000fc600078e0203 */
[----:B------:R-:W4:Y:S01]  /*13d0*/  LDL.U8 R10, [R6+0x8ba] ;  /* 0x0008ba00060a7983 */ /* 0x000f220000100000 */
[----:B0-----:R-:W-:Y:S01]  /*13e0*/  IMAD.WIDE.U32 R4, R0, 0x4, R4 ;  /* 0x0000000400047825 */ /* 0x001fe200078e0004 */
[----:B--2---:R-:W-:Y:S02]  /*13f0*/  ISETP.NE.AND P0, PT, R2, RZ, PT ;  /* 0x000000ff0200720c */ /* 0x004fe40003f05270 */
[----:B------:R-:W-:-:S05]  /*1400*/  IADD3 R2, P1, PT, R0, R16, RZ ;  /* 0x0000001000027210 */ /* 0x000fca0007f3e0ff */
[----:B------:R-:W-:-:S06]  /*1410*/  IMAD.X R3, RZ, RZ, R3, P1 ;  /* 0x000000ffff037224 */ /* 0x000fcc00008e0603 */
[----:B------:R-:W2:Y:S04]  /*1420*/  @P0 LDG.E R8, desc[UR36][R4.64+0x15cc] ;  /* 0x0015cc2404080981 */ /* 0x000ea8000c1e1900 */
[----:B------:R-:W2:Y:S01]  /*1430*/  @P0 LDG.E.S8 R7, desc[UR36][R2.64] ;  /* 0x0000002402070981 */ /* 0x000ea2000c1e1300 */
[----:B---3--:R-:W-:Y:S02]  /*1440*/  ISETP.NE.AND P1, PT, R9, RZ, PT ;  /* 0x000000ff0900720c */ /* 0x008fe40003f25270 */
[----:B----4-:R-:W-:-:S13]  /*1450*/  ISETP.NE.AND P2, PT, R10, RZ, PT ;  /* 0x000000ff0a00720c */ /* 0x010fda0003f45270 */
[----:B------:R-:W3:Y:S04]  /*1460*/  @P2 LDG.E R10, desc[UR36][R4.64+0x15d4] ;  /* 0x0015d424040a2981 */ /* 0x000ee8000c1e1900 */
[----:B------:R-:W3:Y:S01]  /*1470*/  @P2 LDG.E.S8 R9, desc[UR36][R2.64+0x2] ;  /* 0x0000022402092981 */ /* 0x000ee2000c1e1300 */
[----:B--2---:R-:W-:-:S03]  /*1480*/  ISETP.GT.AND P0, PT, R8, R7, P0 ;  /* 0x000000070800720c */ /* 0x004fc60000704270 */
[----:B------:R-:W2:Y:S04]  /*1490*/  @P1 LDG.E R8, desc[UR36][R4.64+0x15d0] ;  /* 0x0015d02404081981 */ /* 0x000ea8000c1e1900 */
[----:B------:R-:W2:Y:S01]  /*14a0*/  @P1 LDG.E.S8 R7, desc[UR36][R2.64+0x1] ;  /* 0x0000012402071981 */ /* 0x000ea2000c1e1300 */
[----:B---3--:R-:W-:-:S04]  /*14b0*/  ISETP.GT.AND P2, PT, R10, R9, P2 ;  /* 0x000000090a00720c */ /* 0x008fc80001744270 */
[----:B------:R-:W-:-:S05]  /*14c0*/  SEL R11, RZ, 0x1, !P2 ;  /* 0x00000001ff0b7807 */ /* 0x000fca0005000000 */
[----:B------:R0:W-:Y:S01]  /*14d0*/  STL.U8 [R6+0x8ba], R11 ;  /* 0x0008ba0b06007387 */ /* 0x0001e20000100000 */
[----:B--2---:R-:W-:Y:S02]  /*14e0*/  ISETP.GT.AND P1, PT, R8, R7, P1 ;  /* 0x000000070800720c */ /* 0x004fe40000f24270 */
[----:B------:R-:W-:Y:S02]  /*14f0*/  SEL R7, RZ, 0x1, !P0 ;  /* 0x00000001ff077807 */ /* 0x000fe40004000000 */
[----:B------:R-:W-:-:S03]  /*1500*/  SEL R9, RZ, 0x1, !P1 ;  /* 0x00000001ff097807 */ /* 0x000fc60004800000 */
[----:B------:R0:W-:Y:S04]  /*1510*/  STL.U8 [R6+0x8b8], R7 ;  /* 0x0008b80706007387 */ /* 0x0001e80000100000 */
[----:B------:R0:W-:Y:S01]  /*1520*/  STL.U8 [R6+0x8b9], R9 ;  /* 0x0008b90906007387 */ /* 0x0001e20000100000 */
[----:B------:R-:W-:-:S13]  /*1530*/  ISETP.NE.AND P0, PT, R0, 0x114, PT ;  /* 0x000001140000780c */ /* 0x000fda0003f05270 */
[----:B0-----:R-:W-:Y:S05]  /*1540*/  @!P0 BRA `(.L_x_44) ;  /* 0x0000000000348947 */ /* 0x001fea0003800000 */
[----:B------:R-:W2:Y:S01]  /*1550*/  LDL.U8 R7, [R6+0x8bb] ;  /* 0x0008bb0006077983 */ /* 0x000ea20000100000 */
[----:B------:R-:W-:Y:S01]  /*1560*/  BSSY.RECONVERGENT B1, `(.L_x_45) ;  /* 0x0000007000017945 */ /* 0x000fe20003800200 */
[----:B------:R-:W-:Y:S02]  /*1570*/  PLOP3.LUT P0, PT, PT, PT, PT, 0x8, 0x80 ;  /* 0x000000000080781c */ /* 0x000fe40003f0e170 */
[----:B--2---:R-:W-:-:S13]  /*1580*/  ISETP.NE.AND P1, PT, R7, RZ, PT ;  /* 0x000000ff0700720c */ /* 0x004fda0003f25270 */
[----:B------:R-:W-:Y:S05]  /*1590*/  @!P1 BRA `(.L_x_46) ;  /* 0x00000000000c9947 */ /* 0x000fea0003800000 */
[----:B------:R-:W2:Y:S04]  /*15a0*/  LDG.E.S8 R2, desc[UR36][R2.64+0x3] ;  /* 0x0000032402027981 */ /* 0x000ea8000c1e1300 */
[----:B------:R-:W2:Y:S02]  /*15b0*/  LDG.E R5, desc[UR36][R4.64+0x15d8] ;  /* 0x0015d82404057981 */ /* 0x000ea4000c1e1900 */
[----:B--2---:R-:W-:-:S13]  /*15c0*/  ISETP.GT.AND P0, PT, R5, R2, PT ;  /* 0x000000020500720c */ /* 0x004fda0003f04270 */
.L_x_46:
[----:B------:R-:W-:Y:S05]  /*15d0*/  BSYNC.RECONVERGENT B1 ;  /* 0x0000000000017941 */ /* 0x000fea0003800200 */
.L_x_45:
[----:B------:R-:W-:Y:S01]  /*15e0*/  SEL R3, RZ, 0x1, !P0 ;  /* 0x00000001ff037807 */ /* 0x000fe20004000000 */
[----:B------:R-:W-:-:S04]  /*15f0*/  VIADD R0, R0, 0x4 ;  /* 0x0000000400007836 */ /* 0x000fc80000000000 */
[----:B------:R1:W-:Y:S01]  /*1600*/  STL.U8 [R6+0x8bb], R3 ;  /* 0x0008bb0306007387 */ /* 0x0003e20000100000 */
[----:B------:R-:W-:Y:S05]  /*1610*/  BRA `(.L_x_47) ;  /* 0xfffffffc00547947 */ /* 0x000fea000383ffff */
.L_x_44:
[----:B------:R-:W-:Y:S05]  /*1620*/  BSYNC.RECONVERGENT B0 ;  /* 0x0000000000007941 */ /* 0x000fea0003800200 */
.L_x_43:
[----:B------:R-:W2:Y:S02]  /*1630*/  LDL R0, [R1+0x9d4] ;  /* 0x0009d40001007983 */ /* 0x000ea40000100800 */
[----:B--2---:R-:W-:-:S13]  /*1640*/  ISETP.GE.AND P0, PT, R0, RZ, PT ;  /* 0x000000ff0000720c */ /* 0x004fda0003f06270 */
[----:B------:R-:W-:-:S05]  /*1650*/  @P0 IMAD.IADD R4, R1, 0x1, R0 ;  /* 0x0000000101040824 */ /* 0x000fca00078e0200 */
[----:B------:R0:W-:Y:S04]  /*1660*/  @P0 STL.U8 [R4+0x8b8], RZ ;  /* 0x0008b8ff04000387 */ /* 0x0001e80000100000 */
[----:B------:R-:W2:Y:S02]  /*1670*/  LDL R0, [R1+0x9d8] ;  /* 0x0009d80001007983 */ /* 0x000ea40000100800 */
[----:B--2---:R-:W-:-:S13]  /*1680*/  ISETP.GE.AND P0, PT, R0, RZ, PT ;  /* 0x000000ff0000720c */ /* 0x004fda0003f06270 */
[----:B------:R-:W-:-:S05]  /*1690*/  @P0 IMAD.IADD R3, R1, 0x1, R0 ;  /* 0x0000000101030824 */ /* 0x000fca00078e0200 */
[----:B------:R0:W-:Y:S04]  /*16a0*/  @P0 STL.U8 [R3+0x8b8], RZ ;  /* 0x0008b8ff03000387 */ /* 0x0001e80000100000 */
[----:B------:R-:W2:Y:S01]  /*16b0*/  LDL R0, [R1+0x9dc] ;  /* 0x0009dc0001007983 */ /* 0x000ea20000100800 */
[----:B------:R-:W-:Y:S01]  /*16c0*/  BSSY.RECONVERGENT B0, `(.L_x_48) ;  /* 0x0000010000007945 */ /* 0x000fe20003800200 */
[----:B--2---:R-:W-:-:S13]  /*16d0*/  ISETP.GE.AND P0, PT, R0, RZ, PT ;  /* 0x000000ff0000720c */ /* 0x004fda0003f06270 */
[----:B------:R-:W-:Y:S01]  /*16e0*/  @P0 IMAD.IADD R2, R1, 0x1, R0 ;  /* 0x0000000101020824 */ /* 0x000fe200078e0200 */
[----:B------:R-:W-:-:S04]  /*16f0*/  LOP3.LUT R0, R30, 0xff, RZ, 0xc0, !PT ;  /* 0x000000ff1e007812 */ /* 0x000fc800078ec0ff */
[----:B------:R0:W-:Y:S01]  /*1700*/  @P0 STL.U8 [R2+0x8b8], RZ ;  /* 0x0008b8ff02000387 */ /* 0x0001e20000100000 */
[----:B------:R-:W-:-:S13]  /*1710*/  ISETP.NE.AND P0, PT, R0, 0x2, PT ;  /* 0x000000020000780c */ /* 0x000fda0003f05270 */
[----:B0-----:R-:W-:Y:S05]  /*1720*/  @!P0 BRA `(.L_x_49) ;  /* 0x00000000001c8947 */ /* 0x001fea0003800000 */
[----:B------:R-:W-:-:S04]  /*1730*/  PRMT R0, R30, 0x9910, RZ ;  /* 0x000099101e007816 */ /* 0x000fc800000000ff */
[----:B------:R-:W-:-:S13]  /*1740*/  ISETP.NE.AND P0, PT, R0, 0x1, PT ;  /* 0x000000010000780c */ /* 0x000fda0003f05270 */
[----:B------:R0:W-:Y:S04]  /*1750*/  @P0 STL.U8 [R1+0x9c5], RZ ;  /* 0x0009c5ff01000387 */ /* 0x0001e80000100000 */
[----:B------:R0:W-:Y:S04]  /*1760*/  @P0 STL.U8 [R1+0x9c4], RZ ;  /* 0x0009c4ff01000387 */ /* 0x0001e80000100000 */
[----:B------:R0:W-:Y:S04]  /*1770*/  @!P0 STL.U8 [R1+0x9c3], RZ ;  /* 0x0009c3ff01008387 */ /* 0x0001e80000100000 */
[----:B------:R0:W-:Y:S01]  /*1780*/  @!P0 STL.U8 [R1+0x9c5], RZ ;  /* 0x0009c5ff01008387 */ /* 0x0001e20000100000 */
[----:B------:R-:W-:Y:S05]  /*1790*/  BRA `(.L_x_50) ;  /* 0x0000000000087947 */ /* 0x000fea0003800000 */
.L_x_49:
[----:B------:R1:W-:Y:S04]  /*17a0*/  STL.U8 [R1+0x9c3], RZ ;  /* 0x0009c3ff01007387 */ /* 0x0003e80000100000 */
[----:B------:R1:W-:Y:S02]  /*17b0*/  STL.U8 [R1+0x9c4], RZ ;  /* 0x0009c4ff01007387 */ /* 0x0003e40000100000 */
.L_x_50:
[----:B------:R-:W-:Y:S05]  /*17c0*/  BSYNC.RECONVERGENT B0 ;  /* 0x0000000000007941 */ /* 0x000fea0003800200 */
.L_x_48:
[----:B------:R-:W2:Y:S01]  /*17d0*/  LDC.64 R2, c[0x0][0x3c8] ;  /* 0x0000f200ff027b82 */ /* 0x000ea20000000a00 */
[----:B------:R-:W-:Y:S01]  /*17e0*/  BSSY.RECONVERGENT B0, `(.L_x_51) ;  /* 0x00000e4000007945 */ /* 0x000fe20003800200 */
[----:B------:R-:W-:-:S07]  /*17f0*/  IMAD.MOV.U32 R0, RZ, RZ, RZ ;  /* 0x000000ffff007224 */ /* 0x000fce00078e00ff */
.L_x_101:
[----:B--23--:R-:W-:-:S05]  /*1800*/  IMAD.WIDE.U32 R4, R0, 0x4, R2 ;  /* 0x0000000400047825 */ /* 0x00cfca00078e0002 */
[----:B------:R-:W2:Y:S01]  /*1810*/  LDG.E R7, desc[UR36][R4.64+0xd14] ;  /* 0x000d142404077981 */ /* 0x000ea2000c1e1900 */
[----:B------:R-:W-:Y:S01]  /*1820*/  BSSY.RECONVERGENT B1, `(.L_x_52) ;  /* 0x0000010000017945 */ /* 0x000fe20003800200 */
[----:B------:R-:W-:Y:S01]  /*1830*/  IMAD.IADD R8, R1, 0x1, R0 ;  /* 0x0000000101087824 */ /* 0x000fe200078e0200 */
[----:B--2---:R-:W-:-:S13]  /*1840*/  ISETP.GE.AND P0, PT, R7, RZ, PT ;  /* 0x000000ff0700720c */ /* 0x004fda0003f06270 */
[----:B------:R-:W-:Y:S05]  /*1850*/  @!P0 BRA `(.L_x_53) ;  /* 0x0000000000308947 */ /* 0x000fea0003800000 */
[----:B------:R-:W2:Y:S01]  /*1860*/  LDL.U8 R6, [R8+0x8b8] ;  /* 0x0008b80008067983 */ /* 0x000ea20000100000 */
[----:B------:R-:W-:Y:S01]  /*1870*/  BSSY.RECONVERGENT B2, `(.L_x_54) ;  /* 0x0000008000027945 */ /* 0x000fe20003800200 */
[----:B------:R-:W-:Y:S02]  /*1880*/  PLOP3.LUT P0, PT, PT, PT, PT, 0x8, 0x80 ;  /* 0x000000000080781c */ /* 0x000fe40003f0e170 */
[----:B--2---:R-:W-:-:S13]  /*1890*/  ISETP.NE.AND P1, PT, R6, RZ, PT ;  /* 0x000000ff0600720c */ /* 0x004fda0003f25270 */
[----:B------:R-:W-:Y:S05]  /*18a0*/  @!P1 BRA `(.L_x_55) ;  /* 0x0000000000109947 */ /* 0x000fea0003800000 */
[----:B------:R-:W-:-:S05]  /*18b0*/  IADD3 R6, P0, PT, R18, R7, RZ ;  /* 0x0000000712067210 */ /* 0x000fca0007f1e0ff */
[----:B------:R-:W-:-:S05]  /*18c0*/  IMAD.X R7, RZ, RZ, R19, P0 ;  /* 0x000000ffff077224 */ /* 0x000fca00000e0613 */
[----:B------:R-:W2:Y:S02]  /*18d0*/  LDG.E.U8 R6, desc[UR36][R6.64] ;  /* 0x0000002406067981 */ /* 0x000ea4000c1e1100 */
[----:B--2---:R-:W-:-:S13]  /*18e0*/  ISETP.NE.AND P0, PT, R6, RZ, PT ;  /* 0x000000ff0600720c */ /* 0x004fda0003f05270 */
.L_x_55:
[----:B------:R-:W-:Y:S05]  /*18f0*/  BSYNC.RECONVERGENT B2 ;  /* 0x0000000000027941 */ /* 0x000fea0003800200 */
.L_x_54:
[----:B------:R-:W-:-:S05]  /*1900*/  SEL R7, RZ, 0x1, !P0 ;  /* 0x00000001ff077807 */ /* 0x000fca0004000000 */
[----:B------:R2:W-:Y:S02]  /*1910*/  STL.U8 [R8+0x8b8], R7 ;  /* 0x0008b80708007387 */ /* 0x0005e40000100000 */
.L_x_53:
[----:B------:R-:W-:Y:S05]  /*1920*/  BSYNC.RECONVERGENT B1 ;  /* 0x0000000000017941 */ /* 0x000fea0003800200 */
.L_x_52:
[----:B--2---:R-:W2:Y:S01]  /*1930*/  LDG.E R7, desc[UR36][R4.64+0x273c] ;  /* 0x00273c2404077981 */ /* 0x004ea2000c1e1900 */
[----:B------:R-:W-:Y:S01]  /*1940*/  BSSY.RECONVERGENT B1, `(.L_x_56) ;  /* 0x000000f000017945 */ /* 0x000fe20003800200 */
        /* <DEDUP_REMOVED lines=11> */
.L_x_59:
[----:B------:R-:W-:Y:S05]  /*1a00*/  BSYNC.RECONVERGENT B2 ;  /* 0x0000000000027941 */ /* 0x000fea0003800200 */
.L_x_58:
[----:B------:R-:W-:-:S05]  /*1a10*/  SEL R7, RZ, 0x1, !P0 ;  /* 0x00000001ff077807 */ /* 0x000fca0004000000 */
[----:B------:R2:W-:Y:S02]  /*1a20*/  STL.U8 [R8+0x8b8], R7 ;  /* 0x0008b80708007387 */ /* 0x0005e40000100000 */
.L_x_57:
[----:B------:R-:W-:Y:S05]  /*1a30*/  BSYNC.RECONVERGENT B1 ;  /* 0x0000000000017941 */ /* 0x000fea0003800200 */
.L_x_56:
[----:B------:R-:W3:Y:S01]  /*1a40*/  LDG.E R6, desc[UR36][R4.64+0x2b98] ;  /* 0x002b982404067981 */ /* 0x000ee2000c1e1900 */
[----:B------:R-:W-:Y:S01]  /*1a50*/  BSSY.RECONVERGENT B1, `(.L_x_60) ;  /* 0x0000013000017945 */ /* 0x000fe20003800200 */
[----:B---3--:R-:W-:-:S13]  /*1a60*/  ISETP.GE.AND P0, PT, R6, RZ, PT ;  /* 0x000000ff0600720c */ /* 0x008fda0003f06270 */
[----:B------:R-:W-:Y:S05]  /*1a70*/  @!P0 BRA `(.L_x_61) ;  /* 0x0000000000408947 */ /* 0x000fea0003800000 */
[----:B--2---:R-:W2:Y:S01]  /*1a80*/  LDL.U8 R7, [R8+0x8b8] ;  /* 0x0008b80008077983 */ /* 0x004ea20000100000 */
[----:B------:R-:W-:Y:S01]  /*1a90*/  BSSY.RECONVERGENT B2, `(.L_x_62) ;  /* 0x000000c000027945 */ /* 0x000fe20003800200 */
[----:B------:R-:W-:Y:S02]  /*1aa0*/  PLOP3.LUT P0, PT, PT, PT, PT, 0x8, 0x80 ;  /* 0x000000000080781c */ /* 0x000fe40003f0e170 */
[----:B--2---:R-:W-:-:S13]  /*1ab0*/  ISETP.NE.AND P1, PT, R7, RZ, PT ;  /* 0x000000ff0700720c */ /* 0x004fda0003f25270 */
[----:B------:R-:W-:Y:S05]  /*1ac0*/  @!P1 BRA `(.L_x_63) ;  /* 0x0000000000209947 */ /* 0x000fea0003800000 */
[----:B------:R-:W-:-:S06]  /*1ad0*/  IMAD.IADD R7, R1, 0x1, R6 ;  /* 0x0000000101077824 */ /* 0x000fcc00078e0206 */
[----:B------:R-:W2:Y:S02]  /*1ae0*/  LDL.U8 R7, [R7+0x9cf] ;  /* 0x0009cf0007077983 */ /* 0x000ea40000100000 */
[----:B--2---:R-:W-:-:S13]  /*1af0*/  ISETP.NE.AND P1, PT, R7, RZ, PT ;  /* 0x000000ff0700720c */ /* 0x004fda0003f25270 */
[----:B------:R-:W-:Y:S05]  /*1b00*/  @P1 BRA `(.L_x_63) ;  /* 0x0000000000101947 */ /* 0x000fea0003800000 */
[----:B------:R-:W-:-:S05]  /*1b10*/  IADD3 R6, P0, PT, R18, R6, RZ ;  /* 0x0000000612067210 */ /* 0x000fca0007f1e0ff */
[----:B------:R-:W-:-:S05]  /*1b20*/  IMAD.X R7, RZ, RZ, R19, P0 ;  /* 0x000000ffff077224 */ /* 0x000fca00000e0613 */
[----:B------:R-:W2:Y:S02]  /*1b30*/  LDG.E.U8 R6, desc[UR36][R6.64] ;  /* 0x0000002406067981 */ /* 0x000ea4000c1e1100 */
[----:B--2---:R-:W-:-:S13]  /*1b40*/  ISETP.NE.AND P0, PT, R6, RZ, PT ;  /* 0x000000ff0600720c */ /* 0x004fda0003f05270 */
.L_x_63:
[----:B------:R-:W-:Y:S05]  /*1b50*/  BSYNC.RECONVERGENT B2 ;  /* 0x0000000000027941 */ /* 0x000fea0003800200 */
.L_x_62:
[----:B------:R-:W-:-:S05]  /*1b60*/  SEL R7, RZ, 0x1, !P0 ;  /* 0x00000001ff077807 */ /* 0x000fca0004000000 */
[----:B------:R3:W-:Y:S02]  /*1b70*/  STL.U8 [R8+0x8b8], R7 ;  /* 0x0008b80708007387 */ /* 0x0007e40000100000 */
.L_x_61:
[----:B------:R-:W-:Y:S05]  /*1b80*/  BSYNC.RECONVERGENT B1 ;  /* 0x0000000000017941 */ /* 0x000fea0003800200 */
.L_x_60:
[----:B--23--:R-:W2:Y:S01]  /*1b90*/  LDG.E R7, desc[UR36][R4.64+0xd18] ;  /* 0x000d182404077981 */ /* 0x00cea2000c1e1900 */
        /* <DEDUP_REMOVED lines=12> */
.L_x_67:
[----:B------:R-:W-:Y:S05]  /*1c60*/  BSYNC.RECONVERGENT B2 ;  /* 0x0000000000027941 */ /* 0x000fea0003800200 */
.L_x_66:
[----:B------:R-:W-:-:S05]  /*1c70*/  SEL R7, RZ, 0x1, !P0 ;  /* 0x00000001ff077807 */ /* 0x000fca0004000000 */
[----:B------:R2:W-:Y:S02]  /*1c80*/  STL.U8 [R8+0x8b9], R7 ;  /* 0x0008b90708007387 */ /* 0x0005e40000100000 */
.L_x_65:
[----:B------:R-:W-:Y:S05]  /*1c90*/  BSYNC.RECONVERGENT B1 ;  /* 0x0000000000017941 */ /* 0x000fea0003800200 */
.L_x_64:
        /* <DEDUP_REMOVED lines=13> */
.L_x_71:
[----:B------:R-:W-:Y:S05]  /*1d70*/  BSYNC.RECONVERGENT B2 ;  /* 0x0000000000027941 */ /* 0x000fea0003800200 */
.L_x_70:
[----:B------:R-:W-:-:S05]  /*1d80*/  SEL R7, RZ, 0x1, !P0 ;  /* 0x00000001ff077807 */ /* 0x000fca0004000000 */
[----:B------:R2:W-:Y:S02]  /*1d90*/  STL.U8 [R8+0x8b9], R7 ;  /* 0x0008b90708007387 */ /* 0x0005e40000100000 */
.L_x_69:
[----:B------:R-:W-:Y:S05]  /*1da0*/  BSYNC.RECONVERGENT B1 ;  /* 0x0000000000017941 */ /* 0x000fea0003800200 */
.L_x_68:
        /* <DEDUP_REMOVED lines=17> */
.L_x_75:
[----:B------:R-:W-:Y:S05]  /*1ec0*/  BSYNC.RECONVERGENT B2 ;  /* 0x0000000000027941 */ /* 0x000fea0003800200 */
.L_x_74:
[----:B------:R-:W-:-:S05]  /*1ed0*/  SEL R7, RZ, 0x1, !P0 ;  /* 0x00000001ff077807 */ /* 0x000fca0004000000 */
[----:B------:R3:W-:Y:S02]  /*1ee0*/  STL.U8 [R8+0x8b9], R7 ;  /* 0x0008b90708007387 */ /* 0x0007e40000100000 */
.L_x_73:
[----:B------:R-:W-:Y:S05]  /*1ef0*/  BSYNC.RECONVERGENT B1 ;  /* 0x0000000000017941 */ /* 0x000fea0003800200 */
.L_x_72:
        /* <DEDUP_REMOVED lines=13> */
.L_x_79:
[----:B------:R-:W-:Y:S05]  /*1fd0*/  BSYNC.RECONVERGENT B2 ;  /* 0x0000000000027941 */ /* 0x000fea0003800200 */
.L_x_78:
[----:B------:R-:W-:-:S05]  /*1fe0*/  SEL R7, RZ, 0x1, !P0 ;  /* 0x00000001ff077807 */ /* 0x000fca0004000000 */
[----:B------:R2:W-:Y:S02]  /*1ff0*/  STL.U8 [R8+0x8ba], R7 ;  /* 0x0008ba0708007387 */ /* 0x0005e40000100000 */
.L_x_77:
[----:B------:R-:W-:Y:S05]  /*2000*/  BSYNC.RECONVERGENT B1 ;  /* 0x0000000000017941 */ /* 0x000fea0003800200 */
.L_x_76:
        /* <DEDUP_REMOVED lines=13> */
.L_x_83:
[----:B------:R-:W-:Y:S05]  /*20e0*/  BSYNC.RECONVERGENT B2 ;  /* 0x0000000000027941 */ /* 0x000fea0003800200 */
.L_x_82:
[----:B------:R-:W-:-:S05]  /*20f0*/  SEL R7, RZ, 0x1, !P0 ;  /* 0x00000001ff077807 */ /* 0x000fca0004000000 */
[----:B------:R2:W-:Y:S02]  /*2100*/  STL.U8 [R8+0x8ba], R7 ;  /* 0x0008ba0708007387 */ /* 0x0005e40000100000 */
.L_x_81:
[----:B------:R-:W-:Y:S05]  /*2110*/  BSYNC.RECONVERGENT B1 ;  /* 0x0000000000017941 */ /* 0x000fea0003800200 */
.L_x_80:
        /* <DEDUP_REMOVED lines=17> */
.L_x_87:
[----:B------:R-:W-:Y:S05]  /*2230*/  BSYNC.RECONVERGENT B2 ;  /* 0x0000000000027941 */ /* 0x000fea0003800200 */
.L_x_86:
[----:B------:R-:W-:-:S05]  /*2240*/  SEL R7, RZ, 0x1, !P0 ;  /* 0x00000001ff077807 */ /* 0x000fca0004000000 */
[----:B------:R3:W-:Y:S02]  /*2250*/  STL.U8 [R8+0x8ba], R7 ;  /* 0x0008ba0708007387 */ /* 0x0007e40000100000 */
.L_x_85:
[----:B------:R-:W-:Y:S05]  /*2260*/  BSYNC.RECONVERGENT B1 ;  /* 0x0000000000017941 */ /* 0x000fea0003800200 */
.L_x_84:
[----:B------:R-:W-:-:S13]  /*2270*/  ISETP.NE.AND P0, PT, R0, 0x114, PT ;  /* 0x000001140000780c */ /* 0x000fda0003f05270 */
[----:B------:R-:W-:Y:S05]  /*2280*/  @!P0 BRA `(.L_x_88) ;  /* 0x0000000000e48947 */ /* 0x000fea0003800000 */
        /* <DEDUP_REMOVED lines=13> */
.L_x_92:
[----:B------:R-:W-:Y:S05]  /*2360*/  BSYNC.RECONVERGENT B2 ;  /* 0x0000000000027941 */ /* 0x000fea0003800200 */
.L_x_91:
[----:B------:R-:W-:-:S05]  /*2370*/  SEL R7, RZ, 0x1, !P0 ;  /* 0x00000001ff077807 */ /* 0x000fca0004000000 */
[----:B------:R2:W-:Y:S02]  /*2380*/  STL.U8 [R8+0x8bb], R7 ;  /* 0x0008bb0708007387 */ /* 0x0005e40000100000 */
.L_x_90:
[----:B------:R-:W-:Y:S05]  /*2390*/  BSYNC.RECONVERGENT B1 ;  /* 0x0000000000017941 */ /* 0x000fea0003800200 */
.L_x_89:
        /* <DEDUP_REMOVED lines=13> */
.L_x_96:
[----:B------:R-:W-:Y:S05]  /*2470*/  BSYNC.RECONVERGENT B2 ;  /* 0x0000000000027941 */ /* 0x000fea0003800200 */
.L_x_95:
[----:B------:R-:W-:-:S05]  /*2480*/  SEL R7, RZ, 0x1, !P0 ;  /* 0x00000001ff077807 */ /* 0x000fca0004000000 */
[----:B------:R2:W-:Y:S02]  /*2490*/  STL.U8 [R8+0x8bb], R7 ;  /* 0x0008bb0708007387 */ /* 0x0005e40000100000 */
.L_x_94:
[----:B------:R-:W-:Y:S05]  /*24a0*/  BSYNC.RECONVERGENT B1 ;  /* 0x0000000000017941 */ /* 0x000fea0003800200 */
.L_x_93:
[----:B------:R-:W3:Y:S01]  /*24b0*/  LDG.E R4, desc[UR36][R4.64+0x2ba4] ;  /* 0x002ba42404047981 */ /* 0x000ee2000c1e1900 */
[----:B------:R-:W-:Y:S01]  /*24c0*/  BSSY.RECONVERGENT B1, `(.L_x_97) ;  /* 0x0000013000017945 */ /* 0x000fe20003800200 */
[----:B---3--:R-:W-:-:S13]  /*24d0*/  ISETP.GE.AND P0, PT, R4, RZ, PT ;  /* 0x000000ff0400720c */ /* 0x008fda0003f06270 */
[----:B------:R-:W-:Y:S05]  /*24e0*/  @!P0 BRA `(.L_x_98) ;  /* 0x0000000000408947 */ /* 0x000fea0003800000 */
[----:B------:R-:W3:Y:S01]  /*24f0*/  LDL.U8 R5, [R8+0x8bb] ;  /* 0x0008bb0008057983 */ /* 0x000ee20000100000 */
[----:B------:R-:W-:Y:S01]  /*2500*/  BSSY.RECONVERGENT B2, `(.L_x_99) ;  /* 0x000000c000027945 */ /* 0x000fe20003800200 */
[----:B------:R-:W-:Y:S02]  /*2510*/  PLOP3.LUT P0, PT, PT, PT, PT, 0x8, 0x80 ;  /* 0x000000000080781c */ /* 0x000fe40003f0e170 */
[----:B---3--:R-:W-:-:S13]  /*2520*/  ISETP.NE.AND P1, PT, R5, RZ, PT ;  /* 0x000000ff0500720c */ /* 0x008fda0003f25270 */
[----:B------:R-:W-:Y:S05]  /*2530*/  @!P1 BRA `(.L_x_100) ;  /* 0x0000000000209947 */ /* 0x000fea0003800000 */
[----:B------:R-:W-:-:S06]  /*2540*/  IMAD.IADD R5, R1, 0x1, R4 ;  /* 0x0000000101057824 */ /* 0x000fcc00078e0204 */
[----:B------:R-:W3:Y:S02]  /*2550*/  LDL.U8 R5, [R5+0x9cf] ;  /* 0x0009cf0005057983 */ /* 0x000ee40000100000 */
[----:B---3--:R-:W-:-:S13]  /*2560*/  ISETP.NE.AND P1, PT, R5, RZ, PT ;  /* 0x000000ff0500720c */ /* 0x008fda0003f25270 */
[----:B------:R-:W-:Y:S05]  /*2570*/  @P1 BRA `(.L_x_100) ;  /* 0x0000000000101947 */ /* 0x000fea0003800000 */
[----:B------:R-:W-:-:S05]  /*2580*/  IADD3 R4, P0, PT, R18, R4, RZ ;  /* 0x0000000412047210 */ /* 0x000fca0007f1e0ff */
[----:B------:R-:W-:-:S05]  /*2590*/  IMAD.X R5, RZ, RZ, R19, P0 ;  /* 0x000000ffff057224 */ /* 0x000fca00000e0613 */
[----:B------:R-:W3:Y:S02]  /*25a0*/  LDG.E.U8 R4, desc[UR36][R4.64] ;  /* 0x0000002404047981 */ /* 0x000ee4000c1e1100 */
[----:B---3--:R-:W-:-:S13]  /*25b0*/  ISETP.NE.AND P0, PT, R4, RZ, PT ;  /* 0x000000ff0400720c */ /* 0x008fda0003f05270 */
.L_x_100:
[----:B------:R-:W-:Y:S05]  /*25c0*/  BSYNC.RECONVERGENT B2 ;  /* 0x0000000000027941 */ /* 0x000fea0003800200 */
.L_x_99:
[----:B------:R-:W-:-:S05]  /*25d0*/  SEL R5, RZ, 0x1, !P0 ;  /* 0x00000001ff057807 */ /* 0x000fca0004000000 */
[----:B------:R3:W-:Y:S02]  /*25e0*/  STL.U8 [R8+0x8bb], R5 ;  /* 0x0008bb0508007387 */ /* 0x0007e40000100000 */
.L_x_98:
[----:B------:R-:W-:Y:S05]  /*25f0*/  BSYNC.RECONVERGENT B1 ;  /* 0x0000000000017941 */ /* 0x000fea0003800200 */
.L_x_97:
[----:B------:R-:W-:Y:S01]  /*2600*/  VIADD R0, R0, 0x4 ;  /* 0x0000000400007836 */ /* 0x000fe20000000000 */
[----:B------:R-:W-:Y:S06]  /*2610*/  BRA `(.L_x_101) ;  /* 0xfffffff000787947 */ /* 0x000fec000383ffff */
.L_x_88:
[----:B------:R-:W-:Y:S05]  /*2620*/  BSYNC.RECONVERGENT B0 ;  /* 0x0000000000007941 */ /* 0x000fea0003800200 */
.L_x_51:
[----:B------:R-:W4:Y:S01]  /*2630*/  LDG.E.U8 R0, desc[UR36][R18.64] ;  /* 0x0000002412007981 */ /* 0x000f22000c1e1100 */
[----:B------:R-:W-:Y:S01]  /*2640*/  BSSY.RECONVERGENT B0, `(.L_x_102) ;  /* 0x000000f000007945 */ /* 0x000fe20003800200 */
[----:B----4-:R-:W-:-:S13]  /*2650*/  ISETP.NE.AND P0, PT, R0, RZ, PT ;  /* 0x000000ff0000720c */ /* 0x010fda0003f05270 */
[----:B------:R-:W-:Y:S05]  /*2660*/  @!P0 BRA `(.L_x_103) ;  /* 0x0000000000308947 */ /* 0x000fea0003800000 */
[----:B------:R-:W4:Y:S02]  /*2670*/  LDG.E.U8 R0, desc[UR36][R18.64+0x1] ;  /* 0x0000012412007981 */ /* 0x000f24000c1e1100 */
        /* <DEDUP_REMOVED lines=10> */
[----:B------:R4:W-:Y:S02]  /*2720*/  @P0 STL.U8 [R1+0x9bd], RZ ;  /* 0x0009bdff01000387 */ /* 0x0009e40000100000 */
.L_x_103:
[----:B------:R-:W-:Y:S05]  /*2730*/  BSYNC.RECONVERGENT B0 ;  /* 0x0000000000007941 */ /* 0x000fea0003800200 */
.L_x_102:
[----:B------:R-:W-:Y:S01]  /*2740*/  BSSY.RECONVERGENT B0, `(.L_x_104) ;  /* 0x000001f000007945 */ /* 0x000fe20003800200 */
[----:B------:R-:W-:Y:S02]  /*2750*/  IMAD.MOV.U32 R0, RZ, RZ, RZ ;  /* 0x000000ffff007224 */ /* 0x000fe400078e00ff */
[----:B------:R-:W-:-:S07]  /*2760*/  IMAD.MOV.U32 R22, RZ, RZ, RZ ;  /* 0x000000ffff167224 */ /* 0x000fce00078e00ff */
.L_x_106:
[----:B------:R-:W-:-:S05]  /*2770*/  IMAD.IADD R5, R1, 0x1, R0 ;  /* 0x0000000101057824 */ /* 0x000fca00078e0200 */
[----:B--2---:R-:W5:Y:S02]  /*2780*/  LDL.U8 R2, [R5+0x8b8] ;  /* 0x0008b80005027983 */ /* 0x004f640000100000 */
[----:B-----5:R-:W-:-:S13]  /*2790*/  ISETP.NE.AND P0, PT, R2, RZ, PT ;  /* 0x000000ff0200720c */ /* 0x020fda0003f05270 */
[----:B------:R-:W-:-:S05]  /*27a0*/  @P0 IMAD R3, R22, 0x4, R1 ;  /* 0x0000000416030824 */ /* 0x000fca00078e0201 */
[----:B------:R5:W-:Y:S04]  /*27b0*/  @P0 STL [R3], R0 ;  /* 0x0000000003000387 */ /* 0x000be80000100800 */
[----:B------:R-:W2:Y:S01]  /*27c0*/  LDL.U8 R2, [R5+0x8b9] ;  /* 0x0008b90005027983 */ /* 0x000ea20000100000 */
[----:B------:R-:W-:Y:S01]  /*27d0*/  @P0 VIADD R22, R22, 0x1 ;  /* 0x0000000116160836 */ /* 0x000fe20000000000 */
[----:B--2---:R-:W-:-:S13]  /*27e0*/  ISETP.NE.AND P1, PT, R2, RZ, PT ;  /* 0x000000ff0200720c */ /* 0x004fda0003f25270 */
[----:B------:R-:W-:Y:S02]  /*27f0*/  @P1 VIADD R2, R0, 0x1 ;  /* 0x0000000100021836 */ /* 0x000fe40000000000 */
[----:B---3--:R-:W-:-:S05]  /*2800*/  @P1 IMAD R7, R22, 0x4, R1 ;  /* 0x0000000416071824 */ /* 0x008fca00078e0201 */
[----:B------:R2:W-:Y:S04]  /*2810*/  @P1 STL [R7], R2 ;  /* 0x0000000207001387 */ /* 0x0005e80000100800 */
[----:B------:R-:W3:Y:S01]  /*2820*/  LDL.U8 R4, [R5+0x8ba] ;  /* 0x0008ba0005047983 */ /* 0x000ee20000100000 */
[----:B------:R-:W-:Y:S02]  /*2830*/  @P1 VIADD R22, R22, 0x1 ;  /* 0x0000000116161836 */ /* 0x000fe40000000000 */
[----:B-----5:R-:W-:-:S05]  /*2840*/  VIADD R3, R0, 0x3 ;  /* 0x0000000300037836 */ /* 0x020fca0000000000 */
[----:B------:R-:W-:Y:S02]  /*2850*/  ISETP.NE.AND P1, PT, R3, 0x117, PT ;  /* 0x000001170300780c */ /* 0x000fe40003f25270 */
[----:B---3--:R-:W-:-:S13]  /*2860*/  ISETP.NE.AND P0, PT, R4, RZ, PT ;  /* 0x000000ff0400720c */ /* 0x008fda0003f05270 */
[----:B------:R-:W-:Y:S02]  /*2870*/  @P0 VIADD R4, R0, 0x2 ;  /* 0x0000000200040836 */ /* 0x000fe40000000000 */
[C---:B------:R-:W-:Y:S02]  /*2880*/  @P0 IMAD R9, R22.reuse, 0x4, R1 ;  /* 0x0000000416090824 */ /* 0x040fe400078e0201 */
[----:B------:R-:W-:-:S03]  /*2890*/  @P0 VIADD R22, R22, 0x1 ;  /* 0x0000000116160836 */ /* 0x000fc60000000000 */
[----:B------:R2:W-:Y:S01]  /*28a0*/  @P0 STL [R9], R4 ;  /* 0x0000000409000387 */ /* 0x0005e20000100800 */
[----:B------:R-:W-:Y:S05]  /*28b0*/  @!P1 BRA `(.L_x_105) ;  /* 0x00000000001c9947 */ /* 0x000fea0003800000 */
[----:B--2---:R-:W2:Y:S01]  /*28c0*/  LDL.U8 R2, [R5+0x8bb] ;  /* 0x0008bb0005027983 */ /* 0x004ea20000100000 */
[----:B------:R-:W-:Y:S01]  /*28d0*/  VIADD R0, R0, 0x4 ;  /* 0x0000000400007836 */ /* 0x000fe20000000000 */
[----:B--2---:R-:W-:-:S13]  /*28e0*/  ISETP.NE.AND P0, PT, R2, RZ, PT ;  /* 0x000000ff0200720c */ /* 0x004fda0003f05270 */
[C---:B------:R-:W-:Y:S02]  /*28f0*/  @P0 IMAD R2, R22.reuse, 0x4, R1 ;  /* 0x0000000416020824 */ /* 0x040fe400078e0201 */
[----:B------:R-:W-:-:S03]  /*2900*/  @P0 VIADD R22, R22, 0x1 ;  /* 0x0000000116160836 */ /* 0x000fc60000000000 */
[----:B------:R2:W-:Y:S01]  /*2910*/  @P0 STL [R2], R3 ;  /* 0x0000000302000387 */ /* 0x0005e20000100800 */
[----:B------:R-:W-:Y:S05]  /*2920*/  BRA `(.L_x_106) ;  /* 0xfffffffc00907947 */ /* 0x000fea000383ffff */
.L_x_105:
[----:B------:R-:W-:Y:S05]  /*2930*/  BSYNC.RECONVERGENT B0 ;  /* 0x0000000000007941 */ /* 0x000fea0003800200 */
.L_x_104:
[----:B------:R-:W3:Y:S01]  /*2940*/  LDL R5, [R1] ;  /* 0x0000000001057983 */ /* 0x000ee20000100800 */
[----:B--2---:R-:W3:Y:S02]  /*2950*/  LDC.64 R2, c[0x0][0x3c8] ;  /* 0x0000f200ff027b82 */ /* 0x004ee40000000a00 */
[----:B---3--:R-:W-:-:S06]  /*2960*/  IMAD.WIDE R4, R5, 0x4, R2 ;  /* 0x0000000405047825 */ /* 0x008fcc00078e0202 */
[----:B------:R-:W2:Y:S01]  /*2970*/  LDG.E R4, desc[UR36][R4.64] ;  /* 0x0000002404047981 */ /* 0x000ea2000c1e1900 */
[----:B------:R-:W-:Y:S01]  /*2980*/  ISETP.GE.AND P0, PT, R22, 0x2, PT ;  /* 0x000000021600780c */ /* 0x000fe20003f06270 */
[----:B------:R-:W-:Y:S02]  /*2990*/  BSSY.RECONVERGENT B0, `(.L_x_107) ;  /* 0x0000045000007945 */ /* 0x000fe40003800200 */
[----:B--2---:R2:W-:Y:S10]  /*29a0*/  STL [R1+0x45c], R4 ;  /* 0x00045c0401007387 */ /* 0x0045f40000100800 */
[----:B------:R-:W-:Y:S05]  /*29b0*/  @!P0 BRA `(.L_x_108) ;  /* 0x0000000400088947 */ /* 0x000fea0003800000 */
[----:B------:R-:W-:Y:S01]  /*29c0*/  VIADD R0, R22, 0xfffffffe ;  /* 0xfffffffe16007836 */ /* 0x000fe20000000000 */
[----:B------:R-:W-:Y:S01]  /*29d0*/  BSSY.RECONVERGENT B1, `(.L_x_109) ;  /* 0x0000025000017945 */ /* 0x000fe20003800200 */
[----:B------:R-:W-:-:S03]  /*29e0*/  IMAD.MOV.U32 R8, RZ, RZ, 0x1 ;  /* 0x00000001ff087424 */ /* 0x000fc600078e00ff */
[----:B------:R-:W-:Y:S01]  /*29f0*/  ISETP.GE.U32.AND P0, PT, R0, 0x3, PT ;  /* 0x000000030000780c */ /* 0x000fe20003f06070 */
[----:B------:R-:W-:-:S05]  /*2a00*/  VIADD R0, R22, 0xffffffff ;  /* 0xffffffff16007836 */ /* 0x000fca0000000000 */
[----:B------:R-:W-:-:S07]  /*2a10*/  LOP3.LUT R12, R0, 0x3, RZ, 0xc0, !PT ;  /* 0x00000003000c7812 */ /* 0x000fce00078ec0ff */
[----:B------:R-:W-:Y:S05]  /*2a20*/  @!P0 BRA `(.L_x_110) ;  /* 0x00000000007c8947 */ /* 0x000fea0003800000 */
[----:B------:R-:W-:Y:S01]  /*2a30*/  BSSY.RECONVERGENT B2, `(.L_x_111) ;  /* 0x000001d000027945 */ /* 0x000fe20003800200 */
[----:B------:R-:W-:Y:S01]  /*2a40*/  LOP3.LUT R0, R0, 0xfffffffc, RZ, 0xc0, !PT ;  /* 0xfffffffc00007812 */ /* 0x000fe200078ec0ff */
[----:B------:R-:W-:-:S07]  /*2a50*/  IMAD.MOV.U32 R10, RZ, RZ, 0x1 ;  /* 0x00000001ff0a7424 */ /* 0x000fce00078e00ff */
.L_x_112:
[----:B---3--:R-:W-:-:S05]  /*2a60*/  IMAD R11, R10, 0x4, R1 ;  /* 0x000000040a0b7824 */ /* 0x008fca00078e0201 */
[----:B------:R-:W2:Y:S01]  /*2a70*/  LDL R5, [R11] ;  /* 0x000000000b057983 */ /* 0x000ea20000100800 */
[----:B------:R-:W-:-:S03]  /*2a80*/  VIADD R7, R10, 0x3 ;  /* 0x000000030a077836 */ /* 0x000fc60000000000 */
[----:B------:R-:W3:Y:S02]  /*2a90*/  LDL R6, [R11+0x458] ;  /* 0x000458000b067983 */ /* 0x000ee40000100800 */
[----:B------:R-:W-:Y:S02]  /*2aa0*/  ISETP.NE.AND P0, PT, R7, R0, PT ;  /* 0x000000000700720c */ /* 0x000fe40003f05270 */
[----:B------:R-:W5:Y:S04]  /*2ab0*/  LDL R7, [R11+0x4] ;  /* 0x000004000b077983 */ /* 0x000f680000100800 */
[----:B------:R-:W4:Y:S01]  /*2ac0*/  LDL R9, [R11+0x8] ;  /* 0x000008000b097983 */ /* 0x000f220000100800 */
[----:B--2---:R-:W-:-:S06]  /*2ad0*/  IMAD.WIDE R4, R5, 0x4, R2 ;  /* 0x0000000405047825 */ /* 0x004fcc00078e0202 */
[----:B------:R-:W3:Y:S02]  /*2ae0*/  LDG.E R5, desc[UR36][R4.64] ;  /* 0x0000002404057981 */ /* 0x000ee4000c1e1900 */
[----:B---3--:R-:W-:Y:S02]  /*2af0*/  IMAD.IADD R14, R6, 0x1, R5 ;  /* 0x00000001060e7824 */ /* 0x008fe400078e0205 */
[----:B------:R-:W2:Y:S01]  /*2b00*/  LDL R5, [R11+0xc] ;  /* 0x00000c000b057983 */ /* 0x000ea20000100800 */
[----:B-----5:R-:W-:-:S04]  /*2b10*/  IMAD.WIDE R6, R7, 0x4, R2 ;  /* 0x0000000407067825 */ /* 0x020fc800078e0202 */
[--C-:B----4-:R-:W-:Y:S02]  /*2b20*/  IMAD.WIDE R8, R9, 0x4, R2.reuse ;  /* 0x0000000409087825 */ /* 0x110fe400078e0202 */
[----:B------:R-:W3:Y:S04]  /*2b30*/  LDG.E R7, desc[UR36][R6.64] ;  /* 0x0000002406077981 */ /* 0x000ee8000c1e1900 */
[----:B------:R-:W4:Y:S01]  /*2b40*/  LDG.E R9, desc[UR36][R8.64] ;  /* 0x0000002408097981 */ /* 0x000f22000c1e1900 */
[----:B--2---:R-:W-:-:S06]  /*2b50*/  IMAD.WIDE R4, R5, 0x4, R2 ;  /* 0x0000000405047825 */ /* 0x004fcc00078e0202 */
[----:B------:R-:W2:Y:S01]  /*2b60*/  LDG.E R5, desc[UR36][R4.64] ;  /* 0x0000002404057981 */ /* 0x000ea2000c1e1900 */
[----:B---3--:R-:W-:-:S04]  /*2b70*/  IMAD.IADD R20, R14, 0x1, R7 ;  /* 0x000000010e147824 */ /* 0x008fc800078e0207 */
[----:B----4-:R-:W-:Y:S01]  /*2b80*/  IMAD.IADD R34, R20, 0x1, R9 ;  /* 0x0000000114227824 */ /* 0x010fe200078e0209 */
[----:B------:R3:W-:Y:S04]  /*2b90*/  STL [R11+0x45c], R14 ;  /* 0x00045c0e0b007387 */ /* 0x0007e80000100800 */
[----:B------:R3:W-:Y:S04]  /*2ba0*/  STL [R11+0x460], R20 ;  /* 0x000460140b007387 */ /* 0x0007e80000100800 */
[----:B------:R3:W-:Y:S01]  /*2bb0*/  STL [R11+0x464], R34 ;  /* 0x000464220b007387 */ /* 0x0007e20000100800 */
[----:B------:R-:W-:-:S02]  /*2bc0*/  VIADD R10, R10, 0x4 ;  /* 0x000000040a0a7836 */ /* 0x000fc40000000000 */
[----:B--2---:R-:W-:-:S05]  /*2bd0*/  IMAD.IADD R6, R34, 0x1, R5 ;  /* 0x0000000122067824 */ /* 0x004fca00078e0205 */
[----:B------:R3:W-:Y:S01]  /*2be0*/  STL [R11+0x468], R6 ;  /* 0x000468060b007387 */ /* 0x0007e20000100800 */
[----:B------:R-:W-:Y:S05]  /*2bf0*/  @P0 BRA `(.L_x_112) ;  /* 0xfffffffc00980947 */ /* 0x000fea000383ffff */
[----:B------:R-:W-:Y:S05]  /*2c00*/  BSYNC.RECONVERGENT B2 ;  /* 0x0000000000027941 */ /* 0x000fea0003800200 */
.L_x_111:
[----:B------:R-:W-:-:S07]  /*2c10*/  IMAD.MOV.U32 R8, RZ, RZ, R10 ;  /* 0x000000ffff087224 */ /* 0x000fce00078e000a */
.L_x_110:
[----:B------:R-:W-:Y:S05]  /*2c20*/  BSYNC.RECONVERGENT B1 ;  /* 0x0000000000017941 */ /* 0x000fea0003800200 */
.L_x_109:
[----:B------:R-:W-:-:S13]  /*2c30*/  ISETP.NE.AND P0, PT, R12, RZ, PT ;  /* 0x000000ff0c00720c */ /* 0x000fda0003f05270 */
[----:B------:R-:W-:Y:S05]  /*2c40*/  @!P0 BRA `(.L_x_108) ;  /* 0x0000000000648947 */ /* 0x000fea0003800000 */
[----:B------:R-:W-:-:S05]  /*2c50*/  IMAD R0, R8, 0x4, R1 ;  /* 0x0000000408007824 */ /* 0x000fca00078e0201 */
[----:B------:R-:W2:Y:S01]  /*2c60*/  LDL R5, [R0] ;  /* 0x0000000000057983 */ /* 0x000ea20000100800 */
[----:B---3--:R-:W-:-:S05]  /*2c70*/  IMAD R6, R8, 0x4, R29 ;  /* 0x0000000408067824 */ /* 0x008fca00078e021d */
[----:B------:R-:W3:Y:S01]  /*2c80*/  LDL R7, [R6+-0x4] ;  /* 0xfffffc0006077983 */ /* 0x000ee20000100800 */
[----:B--2---:R-:W-:-:S06]  /*2c90*/  IMAD.WIDE R4, R5, 0x4, R2 ;  /* 0x0000000405047825 */ /* 0x004fcc00078e0202 */
[----:B------:R-:W3:Y:S01]  /*2ca0*/  LDG.E R4, desc[UR36][R4.64] ;  /* 0x0000002404047981 */ /* 0x000ee2000c1e1900 */
[----:B------:R-:W-:Y:S01]  /*2cb0*/  ISETP.NE.AND P0, PT, R12, 0x1, PT ;  /* 0x000000010c00780c */ /* 0x000fe20003f05270 */
[----:B---3--:R-:W-:-:S05]  /*2cc0*/  IMAD.IADD R7, R7, 0x1, R4 ;  /* 0x0000000107077824 */ /* 0x008fca00078e0204 */
[----:B------:R2:W-:Y:S07]  /*2cd0*/  STL [R0+0x45c], R7 ;  /* 0x00045c0700007387 */ /* 0x0005ee0000100800 */
[----:B------:R-:W-:Y:S05]  /*2ce0*/  @!P0 BRA `(.L_x_108) ;  /* 0x00000000003c8947 */ /* 0x000fea0003800000 */
[----:B------:R-:W-:-:S04]  /*2cf0*/  VIADD R8, R8, 0x1 ;  /* 0x0000000108087836 */ /* 0x000fc80000000000 */
[----:B------:R-:W-:-:S05]  /*2d00*/  IMAD R8, R8, 0x4, R1 ;  /* 0x0000000408087824 */ /* 0x000fca00078e0201 */
[----:B------:R-:W3:Y:S02]  /*2d10*/  LDL R5, [R8] ;  /* 0x0000000008057983 */ /* 0x000ee40000100800 */
[----:B---3--:R-:W-:-:S06]  /*2d20*/  IMAD.WIDE R4, R5, 0x4, R2 ;  /* 0x0000000405047825 */ /* 0x008fcc00078e0202 */
[----:B------:R-:W2:Y:S01]  /*2d30*/  LDG.E R4, desc[UR36][R4.64] ;  /* 0x0000002404047981 */ /* 0x000ea2000c1e1900 */
[----:B------:R-:W-:Y:S01]  /*2d40*/  ISETP.NE.AND P0, PT, R12, 0x2, PT ;  /* 0x000000020c00780c */ /* 0x000fe20003f05270 */
[----:B--2---:R-:W-:-:S05]  /*2d50*/  IMAD.IADD R7, R7, 0x1, R4 ;  /* 0x0000000107077824 */ /* 0x004fca00078e0204 */
[----:B------:R2:W-:Y:S07]  /*2d60*/  STL [R8+0x45c], R7 ;  /* 0x00045c0708007387 */ /* 0x0005ee0000100800 */
[----:B------:R-:W-:Y:S05]  /*2d70*/  @!P0 BRA `(.L_x_108) ;  /* 0x0000000000188947 */ /* 0x000fea0003800000 */
[----:B------:R-:W3:Y:S04]  /*2d80*/  LDL R5, [R0+0x8] ;  /* 0x0000080000057983 */ /* 0x000ee80000100800 */
[----:B------:R-:W5:Y:S01]  /*2d90*/  LDL R6, [R6+0x4] ;  /* 0x0000040006067983 */ /* 0x000f620000100800 */
[----:B---3--:R-:W-:-:S06]  /*2da0*/  IMAD.WIDE R2, R5, 0x4, R2 ;  /* 0x0000000405027825 */ /* 0x008fcc00078e0202 */
[----:B------:R-:W5:Y:S02]  /*2db0*/  LDG.E R3, desc[UR36][R2.64] ;  /* 0x0000002402037981 */ /* 0x000f64000c1e1900 */
[----:B-----5:R-:W-:-:S05]  /*2dc0*/  IMAD.IADD R5, R6, 0x1, R3 ;  /* 0x0000000106057824 */ /* 0x020fca00078e0203 */
[----:B------:R3:W-:Y:S02]  /*2dd0*/  STL [R0+0x464], R5 ;  /* 0x0004640500007387 */ /* 0x0007e40000100800 */
.L_x_108:
[----:B------:R-:W-:Y:S05]  /*2de0*/  BSYNC.RECONVERGENT B0 ;  /* 0x0000000000007941 */ /* 0x000fea0003800200 */
.L_x_107:
[----:B------:R-:W-:Y:S01]  /*2df0*/  ISETP.GT.AND P0, PT, R22, RZ, PT ;  /* 0x000000ff1600720c */ /* 0x000fe20003f04270 */
[----:B------:R-:W-:-:S12]  /*2e00*/  BSSY.RECONVERGENT B6, `(.L_x_113) ;  /* 0x0000012000067945 */ /* 0x000fd80003800200 */
[----:B------:R-:W-:Y:S05]  /*2e10*/  @P0 BRA `(.L_x_114) ;  /* 0x0000000000400947 */ /* 0x000fea0003800000 */
[----:B------:R-:W-:Y:S01]  /*2e20*/  MOV R2, 0x0 ;  /* 0x0000000000027802 */ /* 0x000fe20000000f00 */
[----:B------:R-:W5:Y:S01]  /*2e30*/  LDCU.64 UR4, c[0x4][0x50] ;  /* 0x01000a00ff0477ac */ /* 0x000f620008000a00 */
[----:B--2---:R-:W-:Y:S02]  /*2e40*/  IMAD.MOV.U32 R8, RZ, RZ, 0xfb ;  /* 0x000000fbff087424 */ /* 0x004fe400078e00ff */
[----:B------:R-:W-:Y:S01]  /*2e50*/  IMAD.MOV.U32 R12, RZ, RZ, 0x1 ;  /* 0x00000001ff0c7424 */ /* 0x000fe200078e00ff */
[----:B------:R-:W2:Y:S01]  /*2e60*/  LDCU.64 UR6, c[0x4][0x58] ;  /* 0x01000b00ff0677ac */ /* 0x000ea20008000a00 */
[----:B------:R-:W0:Y:S01]  /*2e70*/  LDC.64 R2, c[0x4][R2] ;  /* 0x0100000002027b82 */ /* 0x000e220000000a00 */
[----:B------:R-:W-:Y:S01]  /*2e80*/  IMAD.MOV.U32 R13, RZ, RZ, RZ ;  /* 0x000000ffff0d7224 */ /* 0x000fe200078e00ff */
[----:B------:R-:W1:Y:S01]  /*2e90*/  LDCU.64 UR8, c[0x4][0x48] ;  /* 0x01000900ff0877ac */ /* 0x000e620008000a00 */
[----:B-----5:R-:W-:Y:S02]  /*2ea0*/  IMAD.U32 R4, RZ, RZ, UR4 ;  /* 0x00000004ff047e24 */ /* 0x020fe4000f8e00ff */
[----:B---3--:R-:W-:-:S02]  /*2eb0*/  IMAD.U32 R5, RZ, RZ, UR5 ;  /* 0x00000005ff057e24 */ /* 0x008fc4000f8e00ff */
[----:B--2---:R-:W-:Y:S02]  /*2ec0*/  IMAD.U32 R6, RZ, RZ, UR6 ;  /* 0x00000006ff067e24 */ /* 0x004fe4000f8e00ff */
[----:B------:R-:W-:Y:S02]  /*2ed0*/  IMAD.U32 R7, RZ, RZ, UR7 ;  /* 0x00000007ff077e24 */ /* 0x000fe4000f8e00ff */
[----:B-1----:R-:W-:Y:S02]  /*2ee0*/  IMAD.U32 R10, RZ, RZ, UR8 ;  /* 0x00000008ff0a7e24 */ /* 0x002fe4000f8e00ff */
[----:B------:R-:W-:-:S07]  /*2ef0*/  IMAD.U32 R11, RZ, RZ, UR9 ;  /* 0x00000009ff0b7e24 */ /* 0x000fce000f8e00ff */
[----:B------:R-:W-:-:S07]  /*2f00*/  LEPC R20, `(.L_x_114) ;  /* 0x000000001014794e */ /* 0x000fce0000000000 */
[----:B0---4-:R-:W-:Y:S05]  /*2f10*/  CALL.ABS.NOINC R2 ;  /* 0x0000000002007343 */ /* 0x011fea0003c00000 */
.L_x_114:
[----:B------:R-:W-:Y:S05]  /*2f20*/  BSYNC.RECONVERGENT B6 ;  /* 0x0000000000067941 */ /* 0x000fea0003800200 */
.L_x_113:
[----:B--23--:R-:W-:Y:S01]  /*2f30*/  SHF.R.U32.HI R0, RZ, 0x2, R23 ;  /* 0x00000002ff007819 */ /* 0x00cfe20000011617 */
[----:B------:R-:W-:Y:S01]  /*2f40*/  IMAD.SHL.U32 R2, R25, 0x10, RZ ;  /* 0x0000001019027824 */ /* 0x000fe200078e00ff */
[----:B------:R-:W-:Y:S01]  /*2f50*/  SHF.R.U32.HI R5, RZ, 0x2, R24 ;  /* 0x00000002ff057819 */ /* 0x000fe20000011618 */
[----:B------:R-:W-:Y:S01]  /*2f60*/  IMAD.MOV.U32 R6, RZ, RZ, 0x0 ;  /* 0x00000000ff067424 */ /* 0x000fe200078e00ff */
[----:B------:R-:W-:Y:S01]  /*2f70*/  LOP3.LUT R0, R0, R23, RZ, 0x3c, !PT ;  /* 0x0000001700007212 */ /* 0x000fe200078e3cff */
[----:B------:R-:W-:Y:S01]  /*2f80*/  IMAD.MOV.U32 R7, RZ, RZ, 0x3ca00000 ;  /* 0x3ca00000ff077424 */ /* 0x000fe200078e00ff */
[----:B------:R-:W-:Y:S01]  /*2f90*/  LOP3.LUT R5, R5, R24, RZ, 0x3c, !PT ;  /* 0x0000001805057212 */ /* 0x000fe200078e3cff */
[----:B------:R-:W-:Y:S01]  /*2fa0*/  BSSY.RECONVERGENT B6, `(.L_x_115) ;  /* 0x0000032000067945 */ /* 0x000fe20003800200 */
[----:B------:R-:W-:Y:S01]  /*2fb0*/  ISETP.GE.AND P0, PT, R22, 0x1, PT ;  /* 0x000000011600780c */ /* 0x000fe20003f06270 */
[----:B------:R-:W-:-:S05]  /*2fc0*/  IMAD.SHL.U32 R3, R0, 0x2, RZ ;  /* 0x0000000200037824 */ /* 0x000fca00078e00ff */
[----:B------:R-:W-:Y:S01]  /*2fd0*/  LOP3.LUT R3, R25, R2, R3, 0x96, !PT ;  /* 0x0000000219037212 */ /* 0x000fe200078e9603 */
[----:B------:R-:W-:-:S03]  /*2fe0*/  IMAD.SHL.U32 R2, R5, 0x2, RZ ;  /* 0x0000000205027824 */ /* 0x000fc600078e00ff */
[----:B------:R-:W-:-:S05]  /*2ff0*/  LOP3.LUT R37, R3, R0, RZ, 0x3c, !PT ;  /* 0x0000000003257212 */ /* 0x000fca00078e3cff */
[----:B------:R-:W-:-:S05]  /*3000*/  IMAD.SHL.U32 R0, R37, 0x10, RZ ;  /* 0x0000001025007824 */ /* 0x000fca00078e00ff */
[----:B------:R-:W-:Y:S02]  /*3010*/  LOP3.LUT R0, R5, R2, R0, 0x96, !PT ;  /* 0x0000000205007212 */ /* 0x000fe400078e9600 */
[C---:B------:R-:W-:Y:S01]  /*3020*/  IADD3 R5, PT, PT, R26.reuse, 0x587c5, R37 ;  /* 0x000587c51a057810 */ /* 0x040fe20007ffe025 */
[----:B------:R-:W-:Y:S01]  /*3030*/  VIADD R26, R26, 0xb0f8a ;  /* 0x000b0f8a1a1a7836 */ /* 0x000fe20000000000 */
[----:B------:R-:W-:-:S05]  /*3040*/  LOP3.LUT R35, R0, R37, RZ, 0x3c, !PT ;  /* 0x0000002500237212 */ /* 0x000fca00078e3cff */
[----:B------:R-:W-:-:S04]  /*3050*/  IMAD.IADD R2, R35, 0x1, R26 ;  /* 0x0000000123027824 */ /* 0x000fc800078e021a */
[----:B------:R-:W-:-:S03]  /*3060*/  IMAD.WIDE.U32 R2, R2, 0x200000, RZ ;  /* 0x0020000002027825 */ /* 0x000fc600078e00ff */
[----:B------:R-:W-:Y:S01]  /*3070*/  LOP3.LUT R4, R2, R5, RZ, 0x3c, !PT ;  /* 0x0000000502047212 */ /* 0x000fe200078e3cff */
[----:B------:R-:W-:-:S04]  /*3080*/  IMAD.MOV.U32 R5, RZ, RZ, R3 ;  /* 0x000000ffff057224 */ /* 0x000fc800078e0003 */
[----:B------:R-:W2:Y:S02]  /*3090*/  I2F.F64.U64 R2, R4 ;  /* 0x0000000400027312 */ /* 0x000ea40000301800 */
[----:B--2---:R-:W-:Y:S01]  /*30a0*/  DFMA R2, R2, R6, 5.5511151231257827021e-17 ;  /* 0x3c9000000202742b */ /* 0x004fe20000000006 */
[----:B------:R-:W-:Y:S10]  /*30b0*/  @!P0 BRA `(.L_x_116) ;  /* 0x0000000000348947 */ /* 0x000ff40003800000 */
[----:B------:R-:W-:-:S06]  /*30c0*/  IMAD R0, R22, 0x4, R29 ;  /* 0x0000000416007824 */ /* 0x000fcc00078e021d */
[----:B------:R-:W2:Y:S01]  /*30d0*/  LDL R0, [R0+-0x4] ;  /* 0xfffffc0000007983 */ /* 0x000ea20000100800 */
[----:B------:R-:W-:Y:S01]  /*30e0*/  IMAD.MOV.U32 R6, RZ, RZ, RZ ;  /* 0x000000ffff067224 */ /* 0x000fe200078e00ff */
[----:B--2---:R-:W2:Y:S02]  /*30f0*/  I2F.F64 R4, R0 ;  /* 0x0000000000047312 */ /* 0x004ea40000201c00 */
[----:B--2---:R-:W-:-:S11]  /*3100*/  DMUL R2, R2, R4 ;  /* 0x0000000402027228 */ /* 0x004fd60000000000 */
.L_x_118:
[----:B------:R-:W-:-:S05]  /*3110*/  IMAD R0, R6, 0x4, R1 ;  /* 0x0000000406007824 */ /* 0x000fca00078e0201 */
[----:B------:R-:W2:Y:S02]  /*3120*/  LDL R4, [R0+0x45c] ;  /* 0x00045c0000047983 */ /* 0x000ea40000100800 */
[----:B--2---:R-:W2:Y:S02]  /*3130*/  I2F.F64 R4, R4 ;  /* 0x0000000400047312 */ /* 0x004ea40000201c00 */
[----:B--2---:R-:W-:-:S14]  /*3140*/  DSETP.GTU.AND P0, PT, R2, R4, PT ;  /* 0x000000040200722a */ /* 0x004fdc0003f0c000 */
[----:B------:R-:W-:Y:S05]  /*3150*/  @!P0 BRA `(.L_x_117) ;  /* 0x0000000000548947 */ /* 0x000fea0003800000 */
[----:B------:R-:W-:-:S05]  /*3160*/  VIADD R6, R6, 0x1 ;  /* 0x0000000106067836 */ /* 0x000fca0000000000 */
[----:B------:R-:W-:-:S13]  /*3170*/  ISETP.NE.AND P0, PT, R6, R22, PT ;  /* 0x000000160600720c */ /* 0x000fda0003f05270 */
[----:B------:R-:W-:Y:S05]  /*3180*/  @P0 BRA `(.L_x_118) ;  /* 0xfffffffc00e00947 */ /* 0x000fea000383ffff */
.L_x_116:
[----:B------:R-:W-:Y:S01]  /*3190*/  MOV R2, 0x0 ;  /* 0x0000000000027802 */ /* 0x000fe20000000f00 */
[----:B------:R-:W2:Y:S01]  /*31a0*/  LDCU.64 UR4, c[0x4][0x60] ;  /* 0x01000c00ff0477ac */ /* 0x000ea20008000a00 */
[----:B------:R-:W-:Y:S02]  /*31b0*/  IMAD.MOV.U32 R8, RZ, RZ, 0x103 ;  /* 0x00000103ff087424 */ /* 0x000fe400078e00ff */
[----:B------:R-:W-:Y:S01]  /*31c0*/  IMAD.MOV.U32 R12, RZ, RZ, 0x1 ;  /* 0x00000001ff0c7424 */ /* 0x000fe200078e00ff */
[----:B------:R-:W3:Y:S01]  /*31d0*/  LDCU.64 UR6, c[0x4][0x58] ;  /* 0x01000b00ff0677ac */ /* 0x000ee20008000a00 */
[----:B------:R-:W0:Y:S01]  /*31e0*/  LDC.64 R2, c[0x4][R2] ;  /* 0x0100000002027b82 */ /* 0x000e220000000a00 */
[----:B------:R-:W-:Y:S01]  /*31f0*/  IMAD.MOV.U32 R13, RZ, RZ, RZ ;  /* 0x000000ffff0d7224 */ /* 0x000fe200078e00ff */
[----:B------:R-:W5:Y:S01]  /*3200*/  LDCU.64 UR8, c[0x4][0x48] ;  /* 0x01000900ff0877ac */ /* 0x000f620008000a00 */
[----:B--2---:R-:W-:Y:S02]  /*3210*/  IMAD.U32 R4, RZ, RZ, UR4 ;  /* 0x00000004ff047e24 */ /* 0x004fe4000f8e00ff */
[----:B------:R-:W-:-:S02]  /*3220*/  IMAD.U32 R5, RZ, RZ, UR5 ;  /* 0x00000005ff057e24 */ /* 0x000fc4000f8e00ff */
[----:B---3--:R-:W-:Y:S02]  /*3230*/  IMAD.U32 R6, RZ, RZ, UR6 ;  /* 0x00000006ff067e24 */ /* 0x008fe4000f8e00ff */
[----:B------:R-:W-:Y:S02]  /*3240*/  IMAD.U32 R7, RZ, RZ, UR7 ;  /* 0x00000007ff077e24 */ /* 0x000fe4000f8e00ff */
[----:B-----5:R-:W-:Y:S02]  /*3250*/  IMAD.U32 R10, RZ, RZ, UR8 ;  /* 0x00000008ff0a7e24 */ /* 0x020fe4000f8e00ff */
[----:B------:R-:W-:-:S07]  /*3260*/  IMAD.U32 R11, RZ, RZ, UR9 ;  /* 0x00000009ff0b7e24 */ /* 0x000fce000f8e00ff */
[----:B------:R-:W-:-:S07]  /*3270*/  LEPC R20, `(.L_x_119) ;  /* 0x000000001014794e */ /* 0x000fce0000000000 */
[----:B01--4-:R-:W-:Y:S05]  /*3280*/  CALL.ABS.NOINC R2 ;  /* 0x0000000002007343 */ /* 0x013fea0003c00000 */
.L_x_119:
[----:B------:R-:W-:Y:S01]  /*3290*/  IMAD.MOV.U32 R0, RZ, RZ, -0x1 ;  /* 0xffffffffff007424 */ /* 0x000fe200078e00ff */
[----:B------:R-:W-:Y:S06]  /*32a0*/  BRA `(.L_x_120) ;  /* 0x0000000000047947 */ /* 0x000fec0003800000 */
.L_x_117:
[----:B------:R-:W5:Y:S02]  /*32b0*/  LDL R0, [R0] ;  /* 0x0000000000007983 */ /* 0x000f640000100800 */
.L_x_120:
[----:B------:R-:W-:Y:S05]  /*32c0*/  BSYNC.RECONVERGENT B6 ;  /* 0x0000000000067941 */ /* 0x000fea0003800200 */
.L_x_115:
[----:B------:R-:W-:Y:S02]  /*32d0*/  IMAD R3, R30, 0x4, R31 ;  /* 0x000000041e037824 */ /* 0x000fe400078e021f */
[----:B------:R-:W-:Y:S02]  /*32e0*/  IMAD.MOV.U32 R23, RZ, RZ, R27 ;  /* 0x000000ffff177224 */ /* 0x000fe400078e001b */
[----:B------:R-:W-:Y:S01]  /*32f0*/  IMAD.MOV.U32 R24, RZ, RZ, R28 ;  /* 0x000000ffff187224 */ /* 0x000fe200078e001c */
[----:B-----5:R2:W-:Y:S01]  /*3300*/  STL [R3], R0 ;  /* 0x0000000003007387 */ /* 0x0205e20000100800 */
[----:B------:R-:W-:Y:S02]  /*3310*/  IMAD.MOV.U32 R27, RZ, RZ, R25 ;  /* 0x000000ffff1b7224 */ /* 0x000fe400078e0019 */
[----:B------:R-:W-:Y:S02]  /*3320*/  IMAD.MOV.U32 R28, RZ, RZ, R37 ;  /* 0x000000ffff1c7224 */ /* 0x000fe400078e0025 */
[----:B------:R-:W-:-:S07]  /*3330*/  IMAD.MOV.U32 R25, RZ, RZ, R35 ;  /* 0x000000ffff197224 */ /* 0x000fce00078e0023 */
.L_x_4:
[----:B------:R-:W-:Y:S05]  /*3340*/  BSYNC.RECONVERGENT B7 ;  /* 0x0000000000077941 */ /* 0x000fea0003800200 */
.L_x_3:
[----:B------:R-:W-:-:S05]  /*3350*/  VIADD R30, R30, 0x1 ;  /* 0x000000011e1e7836 */ /* 0x000fca0000000000 */
[----:B------:R-:W-:-:S13]  /*3360*/  ISETP.NE.AND P0, PT, R30, 0x3, PT ;  /* 0x000000031e00780c */ /* 0x000fda0003f05270 */
[----:B------:R-:W-:Y:S05]  /*3370*/  @P0 BRA `(.L_x_121) ;  /* 0xffffffcc00dc0947 */ /* 0x000fea000383ffff */
[----:B------:R-:W-:Y:S05]  /*3380*/  BSYNC.RECONVERGENT B8 ;  /* 0x0000000000087941 */ /* 0x000fea0003800200 */
.L_x_2:
[----:B--2---:R2:W5:Y:S04]  /*3390*/  LDL R0, [R1+0x9d4] ;  /* 0x0009d40001007983 */ /* 0x0045680000100800 */
[----:B------:R2:W5:Y:S02]  /*33a0*/  LDL.64 R2, [R1+0x9d8] ;  /* 0x0009d80001027983 */ /* 0x0005640000100a00 */
.L_x_1:
[----:B------:R-:W-:Y:S05]  /*33b0*/  BSYNC.RECONVERGENT B9 ;  /* 0x0000000000097941 */ /* 0x000fea0003800200 */
.L_x_0:
[----:B------:R-:W3:Y:S01]  /*33c0*/  LDC.64 R4, c[0x0][0x3d8] ;  /* 0x0000f600ff047b82 */ /* 0x000ee20000000a00 */
[----:B------:R-:W-:-:S07]  /*33d0*/  IMAD R9, R32, 0xc, RZ ;  /* 0x0000000c20097824 */ /* 0x000fce00078e02ff */
[----:B------:R-:W0:Y:S01]  /*33e0*/  LDC.64 R6, c[0x0][0x388] ;  /* 0x0000e200ff067b82 */ /* 0x000e220000000a00 */
[----:B---3--:R-:W-:-:S04]  /*33f0*/  IMAD.WIDE.U32 R4, R33, 0xc, R4 ;  /* 0x0000000c21047825 */ /* 0x008fc800078e0004 */
[----:B------:R-:W-:Y:S02]  /*3400*/  IMAD.IADD R5, R5, 0x1, R9 ;  /* 0x0000000105057824 */ /* 0x000fe400078e0209 */
[----:B0-----:R-:W-:-:S03]  /*3410*/  IMAD.WIDE R6, R33, 0x5, R6 ;  /* 0x0000000521067825 */ /* 0x001fc600078e0206 */
[----:B-----5:R-:W-:Y:S04]  /*3420*/  STG.E desc[UR36][R4.64], R0 ;  /* 0x0000000004007986 */ /* 0x020fe8000c101924 */
[----:B------:R-:W-:Y:S04]  /*3430*/  STG.E desc[UR36][R4.64+0x4], R2 ;  /* 0x0000040204007986 */ /* 0x000fe8000c101924 */
[----:B------:R0:W-:Y:S04]  /*3440*/  STG.E desc[UR36][R4.64+0x8], R3 ;  /* 0x0000080304007986 */ /* 0x0001e8000c101924 */
[----:B------:R-:W3:Y:S04]  /*3450*/  LDG.E.U8 R13, desc[UR36][R6.64] ;  /* 0x00000024060d7981 */ /* 0x000ee8000c1e1100 */
[----:B------:R-:W4:Y:S04]  /*3460*/  LDG.E.U8 R8, desc[UR36][R18.64] ;  /* 0x0000002412087981 */ /* 0x000f28000c1e1100 */
[----:B------:R-:W2:Y:S01]  /*3470*/  LDG.E.U8 R14, desc[UR36][R6.64+0x1] ;  /* 0x00000124060e7981 */ /* 0x000ea2000c1e1100 */
[----:B0-----:R-:W0:Y:S03]  /*3480*/  LDC.64 R2, c[0x0][0x3d0] ;  /* 0x0000f400ff027b82 */ /* 0x001e260000000a00 */
[----:B------:R-:W2:Y:S04]  /*3490*/  LDG.E.U8 R9, desc[UR36][R18.64+0x1] ;  /* 0x0000012412097981 */ /* 0x000ea8000c1e1100 */
[----:B------:R-:W2:Y:S04]  /*34a0*/  LDG.E.U8 R15, desc[UR36][R6.64+0x2] ;  /* 0x00000224060f7981 */ /* 0x000ea8000c1e1100 */
[----:B------:R-:W2:Y:S04]  /*34b0*/  LDG.E.U8 R10, desc[UR36][R18.64+0x2] ;  /* 0x00000224120a7981 */ /* 0x000ea8000c1e1100 */
[----:B------:R-:W2:Y:S04]  /*34c0*/  LDG.E.U8 R16, desc[UR36][R6.64+0x3] ;  /* 0x0000032406107981 */ /* 0x000ea8000c1e1100 */
[----:B------:R-:W2:Y:S04]  /*34d0*/  LDG.E.U8 R11, desc[UR36][R18.64+0x3] ;  /* 0x00000324120b7981 */ /* 0x000ea8000c1e1100 */
[----:B------:R1:W2:Y:S04]  /*34e0*/  LDG.E.U8 R0, desc[UR36][R6.64+0x4] ;  /* 0x0000042406007981 */ /* 0x0002a8000c1e1100 */
[----:B------:R-:W2:Y:S01]  /*34f0*/  LDG.E.U8 R12, desc[UR36][R18.64+0x4] ;  /* 0x00000424120c7981 */ /* 0x000ea2000c1e1100 */
[----:B---3--:R-:W-:-:S04]  /*3500*/  ISETP.NE.AND P0, PT, R13, 0xa, PT ;  /* 0x0000000a0d00780c */ /* 0x008fc80003f05270 */
[----:B----4-:R-:W-:Y:S02]  /*3510*/  SEL R8, R8, RZ, P0 ;  /* 0x000000ff08087207 */ /* 0x010fe40000000000 */
[----:B--2---:R-:W-:Y:S02]  /*3520*/  ISETP.NE.AND P0, PT, R14, 0xa, PT ;  /* 0x0000000a0e00780c */ /* 0x004fe40003f05270 */
[----:B------:R-:W-:Y:S02]  /*3530*/  I2F.S8 R4, R8 ;  /* 0x0000000800047306 */ /* 0x000fe40000001400 */
[----:B------:R-:W-:Y:S02]  /*3540*/  SEL R9, R9, RZ, P0 ;  /* 0x000000ff09097207 */ /* 0x000fe40000000000 */
[----:B------:R-:W-:-:S04]  /*3550*/  ISETP.NE.AND P0, PT, R15, 0xa, PT ;  /* 0x0000000a0f00780c */ /* 0x000fc80003f05270 */
[----:B------:R-:W2:Y:S01]  /*3560*/  I2F.S8 R5, R9 ;  /* 0x0000000900057306 */ /* 0x000ea20000001400 */
[----:B------:R-:W-:Y:S02]  /*3570*/  SEL R10, R10, RZ, P0 ;  /* 0x000000ff0a0a7207 */ /* 0x000fe40000000000 */
[----:B------:R-:W-:-:S05]  /*3580*/  ISETP.NE.AND P0, PT, R16, 0xa, PT ;  /* 0x0000000a1000780c */ /* 0x000fca0003f05270 */
[----:B-1----:R-:W1:Y:S01]  /*3590*/  I2F.S8 R7, R10 ;  /* 0x0000000a00077306 */ /* 0x002e620000001400 */
[----:B------:R-:W-:Y:S02]  /*35a0*/  SEL R11, R11, RZ, P0 ;  /* 0x000000ff0b0b7207 */ /* 0x000fe40000000000 */
[----:B------:R-:W-:-:S05]  /*35b0*/  ISETP.NE.AND P0, PT, R0, 0xa, PT ;  /* 0x0000000a0000780c */ /* 0x000fca0003f05270 */
[----:B------:R-:W3:Y:S01]  /*35c0*/  I2F.S8 R13, R11 ;  /* 0x0000000b000d7306 */ /* 0x000ee20000001400 */
[----:B--2---:R-:W-:Y:S01]  /*35d0*/  FADD R4, R4, R5 ;  /* 0x0000000504047221 */ /* 0x004fe20000000000 */
[----:B------:R-:W-:-:S03]  /*35e0*/  SEL R12, R12, RZ, P0 ;  /* 0x000000ff0c0c7207 */ /* 0x000fc60000000000 */
[----:B-1----:R-:W-:-:S03]  /*35f0*/  FADD R4, R4, R7 ;  /* 0x0000000704047221 */ /* 0x002fc60000000000 */
[----:B------:R-:W1:Y:S01]  /*3600*/  I2F.S8 R15, R12 ;  /* 0x0000000c000f7306 */ /* 0x000e620000001400 */
[----:B------:R-:W-:Y:S02]  /*3610*/  IMAD R7, R32, 0x14, RZ ;  /* 0x0000001420077824 */ /* 0x000fe400078e02ff */
[----:B---3--:R-:W-:-:S04]  /*3620*/  FADD R4, R4, R13 ;  /* 0x0000000d04047221 */ /* 0x008fc80000000000 */
[----:B-1----:R-:W-:Y:S01]  /*3630*/  FADD R15, R4, R15 ;  /* 0x0000000f040f7221 */ /* 0x002fe20000000000 */
[----:B0-----:R-:W-:-:S04]  /*3640*/  IMAD.WIDE.U32 R4, R33, 0x14, R2 ;  /* 0x0000001421047825 */ /* 0x001fc800078e0002 */
[----:B------:R-:W-:Y:S01]  /*3650*/  FSETP.NEU.AND P0, PT, R15, 1, PT ;  /* 0x3f8000000f00780b */ /* 0x000fe20003f0d000 */
[----:B------:R-:W-:-:S12]  /*3660*/  IMAD.IADD R5, R5, 0x1, R7 ;  /* 0x0000000105057824 */ /* 0x000fd800078e0207 */
[----:B------:R-:W-:Y:S05]  /*3670*/  @P0 BRA `(.L_x_122) ;  /* 0x0000000000400947 */ /* 0x000fea0003800000 */
[----:B------:R-:W-:Y:S02]  /*3680*/  LOP3.LUT P0, RZ, R8, 0xff, RZ, 0xc0, !PT ;  /* 0x000000ff08ff7812 */ /* 0x000fe4000780c0ff */
[----:B------:R-:W-:Y:S02]  /*3690*/  LOP3.LUT P1, RZ, R9, 0xff, RZ, 0xc0, !PT ;  /* 0x000000ff09ff7812 */ /* 0x000fe4000782c0ff */
[----:B------:R-:W-:Y:S02]  /*36a0*/  LOP3.LUT P2, RZ, R10, 0xff, RZ, 0xc0, !PT ;  /* 0x000000ff0aff7812 */ /* 0x000fe4000784c0ff */
[----:B------:R-:W-:Y:S02]  /*36b0*/  LOP3.LUT P3, RZ, R11, 0xff, RZ, 0xc0, !PT ;  /* 0x000000ff0bff7812 */ /* 0x000fe4000786c0ff */
[----:B------:R-:W-:Y:S02]  /*36c0*/  LOP3.LUT P4, RZ, R12, 0xff, RZ, 0xc0, !PT ;  /* 0x000000ff0cff7812 */ /* 0x000fe4000788c0ff */
[----:B------:R-:W-:-:S02]  /*36d0*/  FSEL R3, RZ, 100, !P0 ;  /* 0x42c80000ff037808 */ /* 0x000fc40004000000 */
[----:B------:R-:W-:Y:S02]  /*36e0*/  FSEL R7, RZ, 100, !P1 ;  /* 0x42c80000ff077808 */ /* 0x000fe40004800000 */
[----:B------:R-:W-:Y:S01]  /*36f0*/  FSEL R9, RZ, 100, !P2 ;  /* 0x42c80000ff097808 */ /* 0x000fe20005000000 */
[----:B------:R-:W-:Y:S01]  /*3700*/  STG.E desc[UR36][R4.64], R3 ;  /* 0x0000000304007986 */ /* 0x000fe2000c101924 */
[----:B------:R-:W-:Y:S02]  /*3710*/  FSEL R11, RZ, 100, !P3 ;  /* 0x42c80000ff0b7808 */ /* 0x000fe40005800000 */
[----:B------:R-:W-:Y:S01]  /*3720*/  FSEL R13, RZ, 100, !P4 ;  /* 0x42c80000ff0d7808 */ /* 0x000fe20006000000 */
[----:B------:R-:W-:Y:S04]  /*3730*/  STG.E desc[UR36][R4.64+0x4], R7 ;  /* 0x0000040704007986 */ /* 0x000fe8000c101924 */
[----:B------:R-:W-:Y:S04]  /*3740*/  STG.E desc[UR36][R4.64+0x8], R9 ;  /* 0x0000080904007986 */ /* 0x000fe8000c101924 */
[----:B------:R-:W-:Y:S04]  /*3750*/  STG.E desc[UR36][R4.64+0xc], R11 ;  /* 0x00000c0b04007986 */ /* 0x000fe8000c101924 */
[----:B------:R-:W-:Y:S01]  /*3760*/  STG.E desc[UR36][R4.64+0x10], R13 ;  /* 0x0000100d04007986 */ /* 0x000fe2000c101924 */
[----:B------:R-:W-:Y:S05]  /*3770*/  EXIT ;  /* 0x000000000000794d */ /* 0x000fea0003800000 */
.L_x_122:
[----:B------:R-:W0:Y:S01]  /*3780*/  MUFU.RCP R0, R15 ;  /* 0x0000000f00007308 */ /* 0x000e220000001000 */
[----:B------:R-:W-:Y:S01]  /*3790*/  UMOV UR4, 0x42c80000 ;  /* 0x42c8000000047882 */ /* 0x000fe20000000000 */
[----:B------:R-:W-:Y:S01]  /*37a0*/  BSSY.RECONVERGENT B0, `(.L_x_123) ;  /* 0x000000e000007945 */ /* 0x000fe20003800200 */
[----:B------:R-:W-:-:S05]  /*37b0*/  IMAD.U32 R6, RZ, RZ, UR4 ;  /* 0x00000004ff067e24 */ /* 0x000fca000f8e00ff */
[----:B------:R-:W1:Y:S01]  /*37c0*/  FCHK P0, R6, R15 ;  /* 0x0000000f06007302 */ /* 0x000e620000000000 */
[----:B0-----:R-:W-:-:S04]  /*37d0*/  FFMA R3, -R15, R0, 1 ;  /* 0x3f8000000f037423 */ /* 0x001fc80000000100 */
[----:B------:R-:W-:-:S04]  /*37e0*/  FFMA R0, R0, R3, R0 ;  /* 0x0000000300007223 */ /* 0x000fc80000000000 */
[----:B------:R-:W-:-:S04]  /*37f0*/  FFMA R2, R0, 100, RZ ;  /* 0x42c8000000027823 */ /* 0x000fc800000000ff */
[----:B------:R-:W-:-:S04]  /*3800*/  FFMA R3, -R15, R2, 100 ;  /* 0x42c800000f037423 */ /* 0x000fc80000000102 */
[----:B------:R-:W-:Y:S01]  /*3810*/  FFMA R0, R0, R3, R2 ;  /* 0x0000000300007223 */ /* 0x000fe20000000002 */
[----:B-1----:R-:W-:Y:S06]  /*3820*/  @!P0 BRA `(.L_x_124) ;  /* 0x0000000000148947 */ /* 0x002fec0003800000 */
[----:B------:R-:W-:Y:S01]  /*3830*/  IMAD.MOV.U32 R3, RZ, RZ, R15 ;  /* 0x000000ffff037224 */ /* 0x000fe200078e000f */
[----:B------:R-:W-:Y:S01]  /*3840*/  MOV R16, 0x3870 ;  /* 0x0000387000107802 */ /* 0x000fe20000000f00 */
[----:B------:R-:W-:-:S07]  /*3850*/  IMAD.MOV.U32 R0, RZ, RZ, 0x42c80000 ;  /* 0x42c80000ff007424 */ /* 0x000fce00078e00ff */
[----:B------:R-:W-:Y:S05]  /*3860*/  CALL.REL.NOINC `($__internal_0_$__cuda_sm3x_div_rn_noftz_f32_slowpath) ;  /* 0x0000000c00a07944 */ /* 0x000fea0003c00000 */
[----:B------:R-:W-:-:S07]  /*3870*/  IMAD.MOV.U32 R0, RZ, RZ, R17 ;  /* 0x000000ffff007224 */ /* 0x000fce00078e0011 */
.L_x_124:
[----:B------:R-:W-:Y:S05]  /*3880*/  BSYNC.RECONVERGENT B0 ;  /* 0x0000000000007941 */ /* 0x000fea0003800200 */
.L_x_123:
[----:B------:R-:W0:Y:S01]  /*3890*/  LDC.64 R2, c[0x0][0x390] ;  /* 0x0000e400ff027b82 */ /* 0x000e220000000a00 */
[----:B------:R-:W-:Y:S01]  /*38a0*/  LOP3.LUT P1, R9, R9, 0xff, RZ, 0xc0, !PT ;  /* 0x000000ff09097812 */ /* 0x000fe2000782c0ff */
[----:B------:R-:W-:Y:S01]  /*38b0*/  IMAD R13, R32, 0x1c, RZ ;  /* 0x0000001c200d7824 */ /* 0x000fe200078e02ff */
[----:B------:R-:W-:Y:S02]  /*38c0*/  LOP3.LUT P2, R10, R10, 0xff, RZ, 0xc0, !PT ;  /* 0x000000ff0a0a7812 */ /* 0x000fe4000784c0ff */
[----:B------:R-:W-:Y:S02]  /*38d0*/  LOP3.LUT P3, R11, R11, 0xff, RZ, 0xc0, !PT ;  /* 0x000000ff0b0b7812 */ /* 0x000fe4000786c0ff */
[----:B------:R-:W-:Y:S02]  /*38e0*/  LOP3.LUT P4, R12, R12, 0xff, RZ, 0xc0, !PT ;  /* 0x000000ff0c0c7812 */ /* 0x000fe4000788c0ff */
[C---:B------:R-:W-:Y:S02]  /*38f0*/  FSEL R15, R0.reuse, RZ, P1 ;  /* 0x000000ff000f7208 */ /* 0x040fe40000800000 */
[----:B------:R-:W-:-:S02]  /*3900*/  FSEL R17, R0, RZ, P2 ;  /* 0x000000ff00117208 */ /* 0x000fc40001000000 */
[C---:B------:R-:W-:Y:S01]  /*3910*/  FSEL R19, R0.reuse, RZ, P3 ;  /* 0x000000ff00137208 */ /* 0x040fe20001800000 */
[----:B------:R-:W-:Y:S01]  /*3920*/  STG.E desc[UR36][R4.64+0x4], R15 ;  /* 0x0000040f04007986 */ /* 0x000fe2000c101924 */
[----:B------:R-:W-:Y:S02]  /*3930*/  FSEL R21, R0, RZ, P4 ;  /* 0x000000ff00157208 */ /* 0x000fe40002000000 */
[----:B------:R-:W-:Y:S01]  /*3940*/  LOP3.LUT P0, R8, R8, 0xff, RZ, 0xc0, !PT ;  /* 0x000000ff08087812 */ /* 0x000fe2000780c0ff */
[----:B------:R-:W-:Y:S03]  /*3950*/  STG.E desc[UR36][R4.64+0x8], R17 ;  /* 0x0000081104007986 */ /* 0x000fe6000c101924 */
[----:B------:R-:W-:Y:S01]  /*3960*/  FSEL R7, R0, RZ, P0 ;  /* 0x000000ff00077208 */ /* 0x000fe20000000000 */
[----:B------:R-:W-:Y:S01]  /*3970*/  STG.E desc[UR36][R4.64+0xc], R19 ;  /* 0x00000c1304007986 */ /* 0x000fe2000c101924 */
[----:B0-----:R-:W-:-:S03]  /*3980*/  IMAD.WIDE.U32 R2, R33, 0x1c, R2 ;  /* 0x0000001c21027825 */ /* 0x001fc600078e0002 */
[----:B------:R-:W-:Y:S01]  /*3990*/  STG.E desc[UR36][R4.64+0x10], R21 ;  /* 0x0000101504007986 */ /* 0x000fe2000c101924 */
[----:B------:R-:W-:-:S03]  /*39a0*/  IADD3 R6, P0, PT, R2, 0x3, RZ ;  /* 0x0000000302067810 */ /* 0x000fc60007f1e0ff */
[----:B------:R0:W-:Y:S02]  /*39b0*/  STG.E desc[UR36][R4.64], R7 ;  /* 0x0000000704007986 */ /* 0x0001e4000c101924 */
[----:B0-----:R-:W-:Y:S02]  /*39c0*/  IMAD.X R7, R3, 0x1, R13, P0 ;  /* 0x0000000103077824 */ /* 0x001fe400000e060d */
[----:B------:R-:W-:-:S07]  /*39d0*/  IMAD.MOV.U32 R13, RZ, RZ, RZ ;  /* 0x000000ffff0d7224 */ /* 0x000fce00078e00ff */
.L_x_171:
[----:B------:R-:W-:Y:S01]  /*39e0*/  ISETP.NE.AND P0, PT, R13, 0xe, PT ;  /* 0x0000000e0d00780c */ /* 0x000fe20003f05270 */
[----:B------:R-:W-:Y:S01]  /*39f0*/  BSSY.RECONVERGENT B0, `(.L_x_125) ;  /* 0x0000004000007945 */ /* 0x000fe20003800200 */
[----:B------:R-:W-:-:S11]  /*3a00*/  IMAD.MOV.U32 R14, RZ, RZ, 0xff ;  /* 0x000000ffff0e7424 */ /* 0x000fd600078e00ff */
[----:B-1234-:R-:W-:Y:S05]  /*3a10*/  @!P0 BRA `(.L_x_126) ;  /* 0x0000000000048947 */ /* 0x01efea0003800000 */
[----:B------:R0:W5:Y:S02]  /*3a20*/  LDG.E.U8 R14, desc[UR36][R6.64+-0x3] ;  /* 0xfffffd24060e7981 */ /* 0x000164000c1e1100 */
.L_x_126:
[----:B------:R-:W-:Y:S05]  /*3a30*/  BSYNC.RECONVERGENT B0 ;  /* 0x0000000000007941 */ /* 0x000fea0003800200 */
.L_x_125:
[----:B-----5:R-:W-:Y:S01]  /*3a40*/  PRMT R0, R14, 0x8880, RZ ;  /* 0x000088800e007816 */ /* 0x020fe200000000ff */
[----:B------:R-:W-:Y:S03]  /*3a50*/  BSSY.RECONVERGENT B0, `(.L_x_127) ;  /* 0x0000063000007945 */ /* 0x000fe60003800200 */
[----:B------:R-:W-:-:S13]  /*3a60*/  ISETP.GE.AND P1, PT, R0, RZ, PT ;  /* 0x000000ff0000720c */ /* 0x000fda0003f26270 */
[----:B------:R-:W-:Y:S05]  /*3a70*/  @!P1 BRA `(.L_x_128) ;  /* 0x0000000400809947 */ /* 0x000fea0003800000 */
[----:B------:R-:W2:Y:S01]  /*3a80*/  @P0 LDG.E.S8 R16, desc[UR36][R6.64+-0x2] ;  /* 0xfffffe2406100981 */ /* 0x000ea2000c1e1300 */
[----:B------:R-:W-:-:S05]  /*3a90*/  LOP3.LUT R3, R14, 0xff, RZ, 0xc0, !PT ;  /* 0x000000ff0e037812 */ /* 0x000fca00078ec0ff */
[----:B------:R-:W-:-:S05]  /*3aa0*/  IMAD.WIDE.U32 R2, R3, 0x4, R4 ;  /* 0x0000000403027825 */ /* 0x000fca00078e0004 */
[----:B------:R-:W3:Y:S01]  /*3ab0*/  LDG.E R15, desc[UR36][R2.64] ;  /* 0x00000024020f7981 */ /* 0x000ee2000c1e1900 */
[----:B------:R-:W-:-:S06]  /*3ac0*/  IMAD.MOV.U32 R0, RZ, RZ, -0x40800000 ;  /* 0xbf800000ff007424 */ /* 0x000fcc00078e00ff */
[----:B--2---:R-:W3:Y:S02]  /*3ad0*/  @P0 I2F.S16 R0, R16 ;  /* 0x0000001000000306 */ /* 0x004ee40000101400 */
[----:B---3--:R-:W-:-:S05]  /*3ae0*/  FADD R17, R15, R0 ;  /* 0x000000000f117221 */ /* 0x008fca0000000000 */
[----:B------:R-:W-:-:S13]  /*3af0*/  FSETP.GE.AND P0, PT, R17, 100, PT ;  /* 0x42c800001100780b */ /* 0x000fda0003f06000 */
[----:B------:R-:W-:Y:S01]  /*3b00*/  @P0 IMAD.MOV.U32 R19, RZ, RZ, 0x42c80000 ;  /* 0x42c80000ff130424 */ /* 0x000fe200078e00ff */
[----:B------:R1:W-:Y:S04]  /*3b10*/  @P0 STG.E desc[UR36][R4.64], RZ ;  /* 0x000000ff04000986 */ /* 0x0003e8000c101924 */
[----:B------:R1:W-:Y:S04]  /*3b20*/  @P0 STG.E desc[UR36][R4.64+0x4], RZ ;  /* 0x000004ff04000986 */ /* 0x0003e8000c101924 */
[----:B------:R1:W-:Y:S04]  /*3b30*/  @P0 STG.E desc[UR36][R4.64+0x8], RZ ;  /* 0x000008ff04000986 */ /* 0x0003e8000c101924 */
[----:B------:R1:W-:Y:S04]  /*3b40*/  @P0 STG.E desc[UR36][R4.64+0xc], RZ ;  /* 0x00000cff04000986 */ /* 0x0003e8000c101924 */
[----:B------:R1:W-:Y:S04]  /*3b50*/  @P0 STG.E desc[UR36][R4.64+0x10], RZ ;  /* 0x000010ff04000986 */ /* 0x0003e8000c101924 */
[----:B------:R1:W-:Y:S01]  /*3b60*/  @P0 STG.E desc[UR36][R2.64], R19 ;  /* 0x0000001302000986 */ /* 0x0003e2000c101924 */
[----:B------:R-:W-:Y:S05]  /*3b70*/  @P0 BRA `(.L_x_128) ;  /* 0x0000000400400947 */ /* 0x000fea0003800000 */
[----:B-1----:R-:W-:Y:S01]  /*3b80*/  FADD R19, -R15, 100 ;  /* 0x42c800000f137421 */ /* 0x002fe20000000100 */
[----:B------:R-:W-:Y:S01]  /*3b90*/  FSETP.GTU.AND P0, PT, R17, RZ, PT ;  /* 0x000000ff1100720b */ /* 0x000fe20003f0c000 */
[----:B------:R-:W-:Y:S01]  /*3ba0*/  BSSY.RECONVERGENT B1, `(.L_x_129) ;  /* 0x000000f000017945 */ /* 0x000fe20003800200 */
[----:B------:R-:W-:Y:S01]  /*3bb0*/  ISETP.NE.AND P2, PT, R8, RZ, PT ;  /* 0x000000ff0800720c */ /* 0x000fe20003f45270 */
[----:B------:R-:W1:Y:S01]  /*3bc0*/  MUFU.RCP R2, R19 ;  /* 0x0000001300027308 */ /* 0x000e620000001000 */
[----:B------:R-:W-:-:S08]  /*3bd0*/  FSEL R0, -R15, R0, !P0 ;  /* 0x000000000f007208 */ /* 0x000fd00004000100 */
[----:B------:R-:W2:Y:S01]  /*3be0*/  FCHK P0, R0, R19 ;  /* 0x0000001300007302 */ /* 0x000ea20000000000 */
[----:B-1----:R-:W-:-:S04]  /*3bf0*/  FFMA R3, -R19, R2, 1 ;  /* 0x3f80000013037423 */ /* 0x002fc80000000102 */
[----:B------:R-:W-:-:S04]  /*3c00*/  FFMA R3, R2, R3, R2 ;  /* 0x0000000302037223 */ /* 0x000fc80000000002 */
[----:B------:R-:W-:-:S04]  /*3c10*/  FFMA R2, R0, R3, RZ ;  /* 0x0000000300027223 */ /* 0x000fc800000000ff */
[----:B------:R-:W-:-:S04]  /*3c20*/  FFMA R16, -R19, R2, R0 ;  /* 0x0000000213107223 */ /* 0x000fc80000000100 */
[----:B------:R-:W-:Y:S01]  /*3c30*/  FFMA R2, R3, R16, R2 ;  /* 0x0000001003027223 */ /* 0x000fe20000000002 */
[----:B--2---:R-:W-:Y:S06]  /*3c40*/  @!P0 BRA `(.L_x_130) ;  /* 0x0000000000108947 */ /* 0x004fec0003800000 */
[----:B------:R-:W-:Y:S01]  /*3c50*/  IMAD.MOV.U32 R3, RZ, RZ, R19 ;  /* 0x000000ffff037224 */ /* 0x000fe200078e0013 */
[----:B------:R-:W-:-:S07]  /*3c60*/  MOV R16, 0x3c80 ;  /* 0x00003c8000107802 */ /* 0x000fce0000000f00 */
[----:B0-----:R-:W-:Y:S05]  /*3c70*/  CALL.REL.NOINC `($__internal_0_$__cuda_sm3x_div_rn_noftz_f32_slowpath) ;  /* 0x00000008009c7944 */ /* 0x001fea0003c00000 */
[----:B------:R-:W-:-:S07]  /*3c80*/  IMAD.MOV.U32 R2, RZ, RZ, R17 ;  /* 0x000000ffff027224 */ /* 0x000fce00078e0011 */
.L_x_130:
[----:B------:R-:W-:Y:S05]  /*3c90*/  BSYNC.RECONVERGENT B1 ;  /* 0x0000000000017941 */ /* 0x000fea0003800200 */
.L_x_129:
[----:B------:R-:W-:Y:S01]  /*3ca0*/  BSSY.RECONVERGENT B1, `(.L_x_131) ;  /* 0x000000c000017945 */ /* 0x000fe20003800200 */
[----:B------:R-:W-:Y:S01]  /*3cb0*/  FADD R15, R15, R0 ;  /* 0x000000000f0f7221 */ /* 0x000fe20000000000 */
[----:B------:R-:W-:Y:S02]  /*3cc0*/  FADD R2, -R2, 1 ;  /* 0x3f80000002027421 */ /* 0x000fe40000000100 */
[----:B------:R-:W-:Y:S05]  /*3cd0*/  @!P2 BRA `(.L_x_132) ;  /* 0x000000000020a947 */ /* 0x000fea0003800000 */
[----:B------:R-:W-:Y:S01]  /*3ce0*/  LOP3.LUT P0, RZ, R14, 0xff, RZ, 0xc0, !PT ;  /* 0x000000ff0eff7812 */ /* 0x000fe2000780c0ff */
[----:B------:R-:W-:Y:S01]  /*3cf0*/  BSSY.RECONVERGENT B2, `(.L_x_133) ;  /* 0x0000005000027945 */ /* 0x000fe20003800200 */
[----:B------:R-:W-:-:S11]  /*3d00*/  IMAD.MOV.U32 R3, RZ, RZ, R15 ;  /* 0x000000ffff037224 */ /* 0x000fd600078e000f */
[----:B------:R-:W-:Y:S05]  /*3d10*/  @!P0 BRA `(.L_x_134) ;  /* 0x0000000000088947 */ /* 0x000fea0003800000 */
[----:B------:R-:W2:Y:S02]  /*3d20*/  LDG.E R3, desc[UR36][R4.64] ;  /* 0x0000002404037981 */ /* 0x000ea4000c1e1900 */
[----:B--2---:R-:W-:-:S07]  /*3d30*/  FMUL R3, R2, R3 ;  /* 0x0000000302037220 */ /* 0x004fce0000400000 */
.L_x_134:
[----:B------:R-:W-:Y:S05]  /*3d40*/  BSYNC.RECONVERGENT B2 ;  /* 0x0000000000027941 */ /* 0x000fea0003800200 */
.L_x_133:
[----:B------:R1:W-:Y:S02]  /*3d50*/  STG.E desc[UR36][R4.64], R3 ;  /* 0x0000000304007986 */ /* 0x0003e4000c101924 */
.L_x_132:
[----:B------:R-:W-:Y:S05]  /*3d60*/  BSYNC.RECONVERGENT B1 ;  /* 0x0000000000017941 */ /* 0x000fea0003800200 */
.L_x_131:
[----:B------:R-:W-:Y:S01]  /*3d70*/  ISETP.NE.AND P0, PT, R9, RZ, PT ;  /* 0x000000ff0900720c */ /* 0x000fe20003f05270 */
[----:B------:R-:W-:-:S12]  /*3d80*/  BSSY.RECONVERGENT B1, `(.L_x_135) ;  /* 0x000000b000017945 */ /* 0x000fd80003800200 */
[----:B------:R-:W-:Y:S05]  /*3d90*/  @!P0 BRA `(.L_x_136) ;  /* 0x0000000000248947 */ /* 0x000fea0003800000 */
[----:B------:R-:W-:Y:S01]  /*3da0*/  LOP3.LUT R0, R14, 0xff, RZ, 0xc0, !PT ;  /* 0x000000ff0e007812 */ /* 0x000fe200078ec0ff */
[----:B------:R-:W-:Y:S01]  /*3db0*/  BSSY.RECONVERGENT B2, `(.L_x_137) ;  /* 0x0000006000027945 */ /* 0x000fe20003800200 */
[----:B-1----:R-:W-:Y:S02]  /*3dc0*/  IMAD.MOV.U32 R3, RZ, RZ, R15 ;  /* 0x000000ffff037224 */ /* 0x002fe400078e000f */
[----:B------:R-:W-:-:S13]  /*3dd0*/  ISETP.NE.AND P0, PT, R0, 0x1, PT ;  /* 0x000000010000780c */ /* 0x000fda0003f05270 */
[----:B------:R-:W-:Y:S05]  /*3de0*/  @!P0 BRA `(.L_x_138) ;  /* 0x0000000000088947 */ /* 0x000fea0003800000 */
[----:B------:R-:W2:Y:S02]  /*3df0*/  LDG.E R3, desc[UR36][R4.64+0x4] ;  /* 0x0000042404037981 */ /* 0x000ea4000c1e1900 */
[----:B--2---:R-:W-:-:S07]  /*3e00*/  FMUL R3, R2, R3 ;  /* 0x0000000302037220 */ /* 0x004fce0000400000 */
.L_x_138:
[----:B------:R-:W-:Y:S05]  /*3e10*/  BSYNC.RECONVERGENT B2 ;  /* 0x0000000000027941 */ /* 0x000fea0003800200 */
.L_x_137:
[----:B------:R2:W-:Y:S02]  /*3e20*/  STG.E desc[UR36][R4.64+0x4], R3 ;  /* 0x0000040304007986 */ /* 0x0005e4000c101924 */
.L_x_136:
[----:B------:R-:W-:Y:S05]  /*3e30*/  BSYNC.RECONVERGENT B1 ;  /* 0x0000000000017941 */ /* 0x000fea0003800200 */
.L_x_135:
[----:B------:R-:W-:Y:S01]  /*3e40*/  ISETP.NE.AND P0, PT, R10, RZ, PT ;  /* 0x000000ff0a00720c */ /* 0x000fe20003f05270 */
[----:B------:R-:W-:-:S12]  /*3e50*/  BSSY.RECONVERGENT B1, `(.L_x_139) ;  /* 0x000000b000017945 */ /* 0x000fd80003800200 */
[----:B------:R-:W-:Y:S05]  /*3e60*/  @!P0 BRA `(.L_x_140) ;  /* 0x0000000000248947 */ /* 0x000fea0003800000 */
[----:B------:R-:W-:Y:S01]  /*3e70*/  LOP3.LUT R0, R14, 0xff, RZ, 0xc0, !PT ;  /* 0x000000ff0e007812 */ /* 0x000fe200078ec0ff */
[----:B------:R-:W-:Y:S01]  /*3e80*/  BSSY.RECONVERGENT B2, `(.L_x_141) ;  /* 0x0000006000027945 */ /* 0x000fe20003800200 */
[----:B-12---:R-:W-:Y:S02]  /*3e90*/  IMAD.MOV.U32 R3, RZ, RZ, R15 ;  /* 0x000000ffff037224 */ /* 0x006fe400078e000f */
[----:B------:R-:W-:-:S13]  /*3ea0*/  ISETP.NE.AND P0, PT, R0, 0x2, PT ;  /* 0x000000020000780c */ /* 0x000fda0003f05270 */
[----:B------:R-:W-:Y:S05]  /*3eb0*/  @!P0 BRA `(.L_x_142) ;  /* 0x0000000000088947 */ /* 0x000fea0003800000 */
[----:B------:R-:W2:Y:S02]  /*3ec0*/  LDG.E R3, desc[UR36][R4.64+0x8] ;  /* 0x0000082404037981 */ /* 0x000ea4000c1e1900 */
[----:B--2---:R-:W-:-:S07]  /*3ed0*/  FMUL R3, R2, R3 ;  /* 0x0000000302037220 */ /* 0x004fce0000400000 */
.L_x_142:
[----:B------:R-:W-:Y:S05]  /*3ee0*/  BSYNC.RECONVERGENT B2 ;  /* 0x0000000000027941 */ /* 0x000fea0003800200 */
.L_x_141:
[----:B------:R3:W-:Y:S02]  /*3ef0*/  STG.E desc[UR36][R4.64+0x8], R3 ;  /* 0x0000080304007986 */ /* 0x0007e4000c101924 */
.L_x_140:
[----:B------:R-:W-:Y:S05]  /*3f00*/  BSYNC.RECONVERGENT B1 ;  /* 0x0000000000017941 */ /* 0x000fea0003800200 */
.L_x_139:
[----:B------:R-:W-:Y:S01]  /*3f10*/  ISETP.NE.AND P0, PT, R11, RZ, PT ;  /* 0x000000ff0b00720c */ /* 0x000fe20003f05270 */
[----:B------:R-:W-:-:S12]  /*3f20*/  BSSY.RECONVERGENT B1, `(.L_x_143) ;  /* 0x000000b000017945 */ /* 0x000fd80003800200 */
[----:B------:R-:W-:Y:S05]  /*3f30*/  @!P0 BRA `(.L_x_144) ;  /* 0x0000000000248947 */ /* 0x000fea0003800000 */
[----:B------:R-:W-:Y:S01]  /*3f40*/  LOP3.LUT R0, R14, 0xff, RZ, 0xc0, !PT ;  /* 0x000000ff0e007812 */ /* 0x000fe200078ec0ff */
[----:B------:R-:W-:Y:S01]  /*3f50*/  BSSY.RECONVERGENT B2, `(.L_x_145) ;  /* 0x0000006000027945 */ /* 0x000fe20003800200 */
[----:B-123--:R-:W-:Y:S02]  /*3f60*/  IMAD.MOV.U32 R3, RZ, RZ, R15 ;  /* 0x000000ffff037224 */ /* 0x00efe400078e000f */
[----:B------:R-:W-:-:S13]  /*3f70*/  ISETP.NE.AND P0, PT, R0, 0x3, PT ;  /* 0x000000030000780c */ /* 0x000fda0003f05270 */
[----:B------:R-:W-:Y:S05]  /*3f80*/  @!P0 BRA `(.L_x_146) ;  /* 0x0000000000088947 */ /* 0x000fea0003800000 */
[----:B------:R-:W2:Y:S02]  /*3f90*/  LDG.E R3, desc[UR36][R4.64+0xc] ;  /* 0x00000c2404037981 */ /* 0x000ea4000c1e1900 */
[----:B--2---:R-:W-:-:S07]  /*3fa0*/  FMUL R3, R2, R3 ;  /* 0x0000000302037220 */ /* 0x004fce0000400000 */
.L_x_146:
[----:B------:R-:W-:Y:S05]  /*3fb0*/  BSYNC.RECONVERGENT B2 ;  /* 0x0000000000027941 */ /* 0x000fea0003800200 */
.L_x_145:
[----:B------:R4:W-:Y:S02]  /*3fc0*/  STG.E desc[UR36][R4.64+0xc], R3 ;  /* 0x00000c0304007986 */ /* 0x0009e4000c101924 */
.L_x_144:
[----:B------:R-:W-:Y:S05]  /*3fd0*/  BSYNC.RECONVERGENT B1 ;  /* 0x0000000000017941 */ /* 0x000fea0003800200 */
.L_x_143:
[----:B------:R-:W-:-:S13]  /*3fe0*/  ISETP.NE.AND P0, PT, R12, RZ, PT ;  /* 0x000000ff0c00720c */ /* 0x000fda0003f05270 */
[----:B------:R-:W-:Y:S05]  /*3ff0*/  @!P0 BRA `(.L_x_128) ;  /* 0x0000000000208947 */ /* 0x000fea0003800000 */
[----:B------:R-:W-:Y:S01]  /*4000*/  LOP3.LUT R14, R14, 0xff, RZ, 0xc0, !PT ;  /* 0x000000ff0e0e7812 */ /* 0x000fe200078ec0ff */
[----:B------:R-:W-:Y:S03]  /*4010*/  BSSY.RECONVERGENT B1, `(.L_x_147) ;  /* 0x0000005000017945 */ /* 0x000fe60003800200 */
[----:B------:R-:W-:-:S13]  /*4020*/  ISETP.NE.AND P0, PT, R14, 0x4, PT ;  /* 0x000000040e00780c */ /* 0x000fda0003f05270 */
[----:B------:R-:W-:Y:S05]  /*4030*/  @!P0 BRA `(.L_x_148) ;  /* 0x0000000000088947 */ /* 0x000fea0003800000 */
[----:B------:R-:W5:Y:S02]  /*4040*/  LDG.E R15, desc[UR36][R4.64+0x10] ;  /* 0x00001024040f7981 */ /* 0x000f64000c1e1900 */
[----:B-----5:R-:W-:-:S07]  /*4050*/  FMUL R15, R2, R15 ;  /* 0x0000000f020f7220 */ /* 0x020fce0000400000 */
.L_x_148:
[----:B------:R-:W-:Y:S05]  /*4060*/  BSYNC.RECONVERGENT B1 ;  /* 0x0000000000017941 */ /* 0x000fea0003800200 */
.L_x_147:
[----:B------:R0:W-:Y:S02]  /*4070*/  STG.E desc[UR36][R4.64+0x10], R15 ;  /* 0x0000100f04007986 */ /* 0x0001e4000c101924 */
.L_x_128:
[----:B------:R-:W-:Y:S05]  /*4080*/  BSYNC.RECONVERGENT B0 ;  /* 0x0000000000007941 */ /* 0x000fea0003800200 */
.L_x_127:
[----:B------:R-:W-:-:S13]  /*4090*/  ISETP.NE.AND P0, PT, R13, 0xe, PT ;  /* 0x0000000e0d00780c */ /* 0x000fda0003f05270 */
[----:B------:R-:W-:Y:S05]  /*40a0*/  @!P0 EXIT ;  /* 0x000000000000894d */ /* 0x000fea0003800000 */
[----:B------:R-:W5:Y:S01]  /*40b0*/  LDG.E.S8 R21, desc[UR36][R6.64+-0x1] ;  /* 0xffffff2406157981 */ /* 0x000f62000c1e1300 */
[----:B------:R-:W-:Y:S01]  /*40c0*/  BSSY.RECONVERGENT B0, `(.L_x_149) ;  /* 0x000005e000007945 */ /* 0x000fe20003800200 */
[----:B-----5:R-:W-:-:S13]  /*40d0*/  ISETP.GE.AND P0, PT, R21, RZ, PT ;  /* 0x000000ff1500720c */ /* 0x020fda0003f06270 */
[----:B------:R-:W-:Y:S05]  /*40e0*/  @!P0 BRA `(.L_x_150) ;  /* 0x00000004006c8947 */ /* 0x000fea0003800000 */
[----:B------:R-:W5:Y:S01]  /*40f0*/  LDG.E.S8 R0, desc[UR36][R6.64] ;  /* 0x0000002406007981 */ /* 0x000f62000c1e1300 */
[----:B-1234-:R-:W-:-:S05]  /*4100*/  LOP3.LUT R3, R21, 0xff, RZ, 0xc0, !PT ;  /* 0x000000ff15037812 */ /* 0x01efca00078ec0ff */
[----:B------:R-:W-:-:S05]  /*4110*/  IMAD.WIDE.U32 R2, R3, 0x4, R4 ;  /* 0x0000000403027825 */ /* 0x000fca00078e0004 */
[----:B0-----:R-:W2:Y:S01]  /*4120*/  LDG.E R15, desc[UR36][R2.64] ;  /* 0x00000024020f7981 */ /* 0x001ea2000c1e1900 */
[----:B-----5:R-:W2:Y:S02]  /*4130*/  I2F.S16 R0, R0 ;  /* 0x0000000000007306 */ /* 0x020ea40000101400 */
[----:B--2---:R-:W-:-:S05]  /*4140*/  FADD R14, R15, R0 ;  /* 0x000000000f0e7221 */ /* 0x004fca0000000000 */
        /* <DEDUP_REMOVED lines=9> */
[C---:B0-----:R-:W-:Y:S01]  /*41e0*/  FADD R17, -R15.reuse, 100 ;  /* 0x42c800000f117421 */ /* 0x041fe20000000100 */
[----:B------:R-:W-:Y:S01]  /*41f0*/  FSETP.GTU.AND P0, PT, R14, RZ, PT ;  /* 0x000000ff0e00720b */ /* 0x000fe20003f0c000 */
[----:B------:R-:W-:Y:S01]  /*4200*/  BSSY.RECONVERGENT B1, `(.L_x_151) ;  /* 0x000000f000017945 */ /* 0x000fe20003800200 */
[----:B------:R-:W-:Y:S01]  /*4210*/  ISETP.NE.AND P2, PT, R8, RZ, PT ;  /* 0x000000ff0800720c */ /* 0x000fe20003f45270 */
[----:B------:R-:W0:Y:S01]  /*4220*/  MUFU.RCP R2, R17 ;  /* 0x0000001100027308 */ /* 0x000e220000001000 */
[----:B------:R-:W-:-:S08]  /*4230*/  FSEL R0, -R15, R0, !P0 ;  /* 0x000000000f007208 */ /* 0x000fd00004000100 */
[----:B------:R-:W1:Y:S01]  /*4240*/  FCHK P0, R0, R17 ;  /* 0x0000001100007302 */ /* 0x000e620000000000 */
[----:B0-----:R-:W-:-:S04]  /*4250*/  FFMA R3, -R17, R2, 1 ;  /* 0x3f80000011037423 */ /* 0x001fc80000000102 */
[----:B------:R-:W-:-:S04]  /*4260*/  FFMA R3, R2, R3, R2 ;  /* 0x0000000302037223 */ /* 0x000fc80000000002 */
[----:B------:R-:W-:-:S04]  /*4270*/  FFMA R2, R0, R3, RZ ;  /* 0x0000000300027223 */ /* 0x000fc800000000ff */
[----:B------:R-:W-:-:S04]  /*4280*/  FFMA R14, -R17, R2, R0 ;  /* 0x00000002110e7223 */ /* 0x000fc80000000100 */
[----:B------:R-:W-:Y:S01]  /*4290*/  FFMA R2, R3, R14, R2 ;  /* 0x0000000e03027223 */ /* 0x000fe20000000002 */
[----:B-1----:R-:W-:Y:S06]  /*42a0*/  @!P0 BRA `(.L_x_152) ;  /* 0x0000000000108947 */ /* 0x002fec0003800000 */
[----:B------:R-:W-:Y:S01]  /*42b0*/  IMAD.MOV.U32 R3, RZ, RZ, R17 ;  /* 0x000000ffff037224 */ /* 0x000fe200078e0011 */
[----:B------:R-:W-:-:S07]  /*42c0*/  MOV R16, 0x42e0 ;  /* 0x000042e000107802 */ /* 0x000fce0000000f00 */
[----:B------:R-:W-:Y:S05]  /*42d0*/  CALL.REL.NOINC `($__internal_0_$__cuda_sm3x_div_rn_noftz_f32_slowpath) ;  /* 0x0000000400047944 */ /* 0x000fea0003c00000 */
[----:B------:R-:W-:-:S07]  /*42e0*/  IMAD.MOV.U32 R2, RZ, RZ, R17 ;  /* 0x000000ffff027224 */ /* 0x000fce00078e0011 */
.L_x_152:
[----:B------:R-:W-:Y:S05]  /*42f0*/  BSYNC.RECONVERGENT B1 ;  /* 0x0000000000017941 */ /* 0x000fea0003800200 */
.L_x_151:
[----:B------:R-:W-:Y:S01]  /*4300*/  BSSY.RECONVERGENT B1, `(.L_x_153) ;  /* 0x000000c000017945 */ /* 0x000fe20003800200 */
[----:B------:R-:W-:Y:S01]  /*4310*/  FADD R15, R15, R0 ;  /* 0x000000000f0f7221 */ /* 0x000fe20000000000 */
[----:B------:R-:W-:Y:S02]  /*4320*/  FADD R2, -R2, 1 ;  /* 0x3f80000002027421 */ /* 0x000fe40000000100 */
[----:B------:R-:W-:Y:S05]  /*4330*/  @!P2 BRA `(.L_x_154) ;  /* 0x000000000020a947 */ /* 0x000fea0003800000 */
[----:B------:R-:W-:Y:S01]  /*4340*/  ISETP.NE.AND P0, PT, R21, RZ, PT ;  /* 0x000000ff1500720c */ /* 0x000fe20003f05270 */
[----:B------:R-:W-:Y:S01]  /*4350*/  BSSY.RECONVERGENT B2, `(.L_x_155) ;  /* 0x0000005000027945 */ /* 0x000fe20003800200 */
[----:B------:R-:W-:-:S11]  /*4360*/  IMAD.MOV.U32 R3, RZ, RZ, R15 ;  /* 0x000000ffff037224 */ /* 0x000fd600078e000f */
[----:B------:R-:W-:Y:S05]  /*4370*/  @!P0 BRA `(.L_x_156) ;  /* 0x0000000000088947 */ /* 0x000fea0003800000 */
[----:B------:R-:W2:Y:S02]  /*4380*/  LDG.E R3, desc[UR36][R4.64] ;  /* 0x0000002404037981 */ /* 0x000ea4000c1e1900 */
[----:B--2---:R-:W-:-:S07]  /*4390*/  FMUL R3, R2, R3 ;  /* 0x0000000302037220 */ /* 0x004fce0000400000 */
.L_x_156:
[----:B------:R-:W-:Y:S05]  /*43a0*/  BSYNC.RECONVERGENT B2 ;  /* 0x0000000000027941 */ /* 0x000fea0003800200 */
.L_x_155:
[----:B------:R0:W-:Y:S02]  /*43b0*/  STG.E desc[UR36][R4.64], R3 ;  /* 0x0000000304007986 */ /* 0x0001e4000c101924 */
.L_x_154:
[----:B------:R-:W-:Y:S05]  /*43c0*/  BSYNC.RECONVERGENT B1 ;  /* 0x0000000000017941 */ /* 0x000fea0003800200 */
.L_x_153:
[----:B------:R-:W-:Y:S01]  /*43d0*/  ISETP.NE.AND P0, PT, R9, RZ, PT ;  /* 0x000000ff0900720c */ /* 0x000fe20003f05270 */
[----:B------:R-:W-:-:S12]  /*43e0*/  BSSY.RECONVERGENT B1, `(.L_x_157) ;  /* 0x000000a000017945 */ /* 0x000fd80003800200 */
[----:B------:R-:W-:Y:S05]  /*43f0*/  @!P0 BRA `(.L_x_158) ;  /* 0x0000000000208947 */ /* 0x000fea0003800000 */
[----:B------:R-:W-:Y:S01]  /*4400*/  ISETP.NE.AND P0, PT, R21, 0x1, PT ;  /* 0x000000011500780c */ /* 0x000fe20003f05270 */
[----:B------:R-:W-:Y:S01]  /*4410*/  BSSY.RECONVERGENT B2, `(.L_x_159) ;  /* 0x0000005000027945 */ /* 0x000fe20003800200 */
[----:B0-----:R-:W-:-:S11]  /*4420*/  IMAD.MOV.U32 R3, RZ, RZ, R15 ;  /* 0x000000ffff037224 */ /* 0x001fd600078e000f */
[----:B------:R-:W-:Y:S05]  /*4430*/  @!P0 BRA `(.L_x_160) ;  /* 0x0000000000088947 */ /* 0x000fea0003800000 */
[----:B------:R-:W2:Y:S02]  /*4440*/  LDG.E R3, desc[UR36][R4.64+0x4] ;  /* 0x0000042404037981 */ /* 0x000ea4000c1e1900 */
[----:B--2---:R-:W-:-:S07]  /*4450*/  FMUL R3, R2, R3 ;  /* 0x0000000302037220 */ /* 0x004fce0000400000 */
.L_x_160:
[----:B------:R-:W-:Y:S05]  /*4460*/  BSYNC.RECONVERGENT B2 ;  /* 0x0000000000027941 */ /* 0x000fea0003800200 */
.L_x_159:
[----:B------:R1:W-:Y:S02]  /*4470*/  STG.E desc[UR36][R4.64+0x4], R3 ;  /* 0x0000040304007986 */ /* 0x0003e4000c101924 */
.L_x_158:
[----:B------:R-:W-:Y:S05]  /*4480*/  BSYNC.RECONVERGENT B1 ;  /* 0x0000000000017941 */ /* 0x000fea0003800200 */
.L_x_157:
[----:B------:R-:W-:Y:S01]  /*4490*/  ISETP.NE.AND P0, PT, R10, RZ, PT ;  /* 0x000000ff0a00720c */ /* 0x000fe20003f05270 */
[----:B------:R-:W-:-:S12]  /*44a0*/  BSSY.RECONVERGENT B1, `(.L_x_161) ;  /* 0x000000a000017945 */ /* 0x000fd80003800200 */
[----:B------:R-:W-:Y:S05]  /*44b0*/  @!P0 BRA `(.L_x_162) ;  /* 0x0000000000208947 */ /* 0x000fea0003800000 */
[----:B------:R-:W-:Y:S01]  /*44c0*/  ISETP.NE.AND P0, PT, R21, 0x2, PT ;  /* 0x000000021500780c */ /* 0x000fe20003f05270 */
[----:B------:R-:W-:Y:S01]  /*44d0*/  BSSY.RECONVERGENT B2, `(.L_x_163) ;  /* 0x0000005000027945 */ /* 0x000fe20003800200 */
[----:B01----:R-:W-:-:S11]  /*44e0*/  IMAD.MOV.U32 R3, RZ, RZ, R15 ;  /* 0x000000ffff037224 */ /* 0x003fd600078e000f */
[----:B------:R-:W-:Y:S05]  /*44f0*/  @!P0 BRA `(.L_x_164) ;  /* 0x0000000000088947 */ /* 0x000fea0003800000 */
[----:B------:R-:W2:Y:S02]  /*4500*/  LDG.E R3, desc[UR36][R4.64+0x8] ;  /* 0x0000082404037981 */ /* 0x000ea4000c1e1900 */
[----:B--2---:R-:W-:-:S07]  /*4510*/  FMUL R3, R2, R3 ;  /* 0x0000000302037220 */ /* 0x004fce0000400000 */
.L_x_164:
[----:B------:R-:W-:Y:S05]  /*4520*/  BSYNC.RECONVERGENT B2 ;  /* 0x0000000000027941 */ /* 0x000fea0003800200 */
.L_x_163:
[----:B------:R2:W-:Y:S02]  /*4530*/  STG.E desc[UR36][R4.64+0x8], R3 ;  /* 0x0000080304007986 */ /* 0x0005e4000c101924 */
.L_x_162:
[----:B------:R-:W-:Y:S05]  /*4540*/  BSYNC.RECONVERGENT B1 ;  /* 0x0000000000017941 */ /* 0x000fea0003800200 */
.L_x_161:
[----:B------:R-:W-:Y:S01]  /*4550*/  ISETP.NE.AND P0, PT, R11, RZ, PT ;  /* 0x000000ff0b00720c */ /* 0x000fe20003f05270 */
[----:B------:R-:W-:-:S12]  /*4560*/  BSSY.RECONVERGENT B1, `(.L_x_165) ;  /* 0x000000a000017945 */ /* 0x000fd80003800200 */
[----:B------:R-:W-:Y:S05]  /*4570*/  @!P0 BRA `(.L_x_166) ;  /* 0x0000000000208947 */ /* 0x000fea0003800000 */
[----:B------:R-:W-:Y:S01]  /*4580*/  ISETP.NE.AND P0, PT, R21, 0x3, PT ;  /* 0x000000031500780c */ /* 0x000fe20003f05270 */
[----:B------:R-:W-:Y:S01]  /*4590*/  BSSY.RECONVERGENT B2, `(.L_x_167) ;  /* 0x0000005000027945 */ /* 0x000fe20003800200 */
[----:B012---:R-:W-:-:S11]  /*45a0*/  IMAD.MOV.U32 R3, RZ, RZ, R15 ;  /* 0x000000ffff037224 */ /* 0x007fd600078e000f */
[----:B------:R-:W-:Y:S05]  /*45b0*/  @!P0 BRA `(.L_x_168) ;  /* 0x0000000000088947 */ /* 0x000fea0003800000 */
[----:B------:R-:W2:Y:S02]  /*45c0*/  LDG.E R3, desc[UR36][R4.64+0xc] ;  /* 0x00000c2404037981 */ /* 0x000ea4000c1e1900 */
[----:B--2---:R-:W-:-:S07]  /*45d0*/  FMUL R3, R2, R3 ;  /* 0x0000000302037220 */ /* 0x004fce0000400000 */
.L_x_168:
[----:B------:R-:W-:Y:S05]  /*45e0*/  BSYNC.RECONVERGENT B2 ;  /* 0x0000000000027941 */ /* 0x000fea0003800200 */
.L_x_167:
[----:B------:R3:W-:Y:S02]  /*45f0*/  STG.E desc[UR36][R4.64+0xc], R3 ;  /* 0x00000c0304007986 */ /* 0x0007e4000c101924 */
.L_x_166:
[----:B------:R-:W-:Y:S05]  /*4600*/  BSYNC.RECONVERGENT B1 ;  /* 0x0000000000017941 */ /* 0x000fea0003800200 */
.L_x_165:
[----:B------:R-:W-:-:S13]  /*4610*/  ISETP.NE.AND P0, PT, R12, RZ, PT ;  /* 0x000000ff0c00720c */ /* 0x000fda0003f05270 */
[----:B------:R-:W-:Y:S05]  /*4620*/  @!P0 BRA `(.L_x_150) ;  /* 0x00000000001c8947 */ /* 0x000fea0003800000 */
[----:B------:R-:W-:Y:S01]  /*4630*/  ISETP.NE.AND P0, PT, R21, 0x4, PT ;  /* 0x000000041500780c */ /* 0x000fe20003f05270 */
[----:B------:R-:W-:-:S12]  /*4640*/  BSSY.RECONVERGENT B1, `(.L_x_169) ;  /* 0x0000004000017945 */ /* 0x000fd80003800200 */
[----:B------:R-:W-:Y:S05]  /*4650*/  @!P0 BRA `(.L_x_170) ;  /* 0x0000000000088947 */ /* 0x000fea0003800000 */
[----:B------:R-:W4:Y:S02]  /*4660*/  LDG.E R15, desc[UR36][R4.64+0x10] ;  /* 0x00001024040f7981 */ /* 0x000f24000c1e1900 */
[----:B----4-:R-:W-:-:S07]  /*4670*/  FMUL R15, R2, R15 ;  /* 0x0000000f020f7220 */ /* 0x010fce0000400000 */
.L_x_170:
[----:B------:R-:W-:Y:S05]  /*4680*/  BSYNC.RECONVERGENT B1 ;  /* 0x0000000000017941 */ /* 0x000fea0003800200 */
.L_x_169:
[----:B------:R4:W-:Y:S02]  /*4690*/  STG.E desc[UR36][R4.64+0x10], R15 ;  /* 0x0000100f04007986 */ /* 0x0009e4000c101924 */
.L_x_150:
[----:B------:R-:W-:Y:S05]  /*46a0*/  BSYNC.RECONVERGENT B0 ;  /* 0x0000000000007941 */ /* 0x000fea0003800200 */
.L_x_149:
[----:B0-----:R-:W-:Y:S01]  /*46b0*/  IADD3 R6, P0, PT, R6, 0x4, RZ ;  /* 0x0000000406067810 */ /* 0x001fe20007f1e0ff */
[----:B------:R-:W-:-:S04]  /*46c0*/  VIADD R13, R13, 0x2 ;  /* 0x000000020d0d7836 */ /* 0x000fc80000000000 */
[----:B------:R-:W-:Y:S01]  /*46d0*/  IMAD.X R7, RZ, RZ, R7, P0 ;  /* 0x000000ffff077224 */ /* 0x000fe200000e0607 */
[----:B------:R-:W-:Y:S07]  /*46e0*/  BRA `(.L_x_171) ;  /* 0xfffffff000bc7947 */ /* 0x000fee000383ffff */
        .weak           $__internal_0_$__cuda_sm3x_div_rn_noftz_f32_slowpath
        .type           $__internal_0_$__cuda_sm3x_div_rn_noftz_f32_slowpath,@function
        .size           $__internal_0_$__cuda_sm3x_div_rn_noftz_f32_slowpath,(.L_x_184 - $__internal_0_$__cuda_sm3x_div_rn_noftz_f32_slowpath)
$__internal_0_$__cuda_sm3x_div_rn_noftz_f32_slowpath:
[----:B------:R-:W-:Y:S01]  /*46f0*/  SHF.R.U32.HI R17, RZ, 0x17, R3 ;  /* 0x00000017ff117819 */ /* 0x000fe20000011603 */
[----:B------:R-:W-:Y:S01]  /*4700*/  BSSY.RECONVERGENT B2, `(.L_x_172) ;  /* 0x0000063000027945 */ /* 0x000fe20003800200 */
[--C-:B------:R-:W-:Y:S01]  /*4710*/  SHF.R.U32.HI R2, RZ, 0x17, R0.reuse ;  /* 0x00000017ff027819 */ /* 0x100fe20000011600 */
[----:B------:R-:W-:Y:S01]  /*4720*/  IMAD.MOV.U32 R19, RZ, RZ, R0 ;  /* 0x000000ffff137224 */ /* 0x000fe200078e0000 */
[----:B------:R-:W-:Y:S02]  /*4730*/  LOP3.LUT R17, R17, 0xff, RZ, 0xc0, !PT ;  /* 0x000000ff11117812 */ /* 0x000fe400078ec0ff */
[----:B------:R-:W-:-:S03]  /*4740*/  LOP3.LUT R20, R2, 0xff, RZ, 0xc0, !PT ;  /* 0x000000ff02147812 */ /* 0x000fc600078ec0ff */
[----:B------:R-:W-:Y:S02]  /*4750*/  VIADD R22, R17, 0xffffffff ;  /* 0xffffffff11167836 */ /* 0x000fe40000000000 */
[----:B------:R-:W-:-:S03]  /*4760*/  VIADD R2, R20, 0xffffffff ;  /* 0xffffffff14027836 */ /* 0x000fc60000000000 */
[----:B------:R-:W-:-:S04]  /*4770*/  ISETP.GT.U32.AND P0, PT, R22, 0xfd, PT ;  /* 0x000000fd1600780c */ /* 0x000fc80003f04070 */
[----:B------:R-:W-:-:S13]  /*4780*/  ISETP.GT.U32.OR P0, PT, R2, 0xfd, P0 ;  /* 0x000000fd0200780c */ /* 0x000fda0000704470 */
[----:B------:R-:W-:Y:S01]  /*4790*/  @!P0 IMAD.MOV.U32 R18, RZ, RZ, RZ ;  /* 0x000000ffff128224 */ /* 0x000fe200078e00ff */
[----:B------:R-:W-:Y:S06]  /*47a0*/  @!P0 BRA `(.L_x_173) ;  /* 0x00000000005c8947 */ /* 0x000fec0003800000 */
[----:B------:R-:W-:Y:S02]  /*47b0*/  FSETP.GTU.FTZ.AND P0, PT, |R0|, +INF , PT ;  /* 0x7f8000000000780b */ /* 0x000fe40003f1c200 */
[----:B------:R-:W-:-:S04]  /*47c0*/  FSETP.GTU.FTZ.AND P1, PT, |R3|, +INF , PT ;  /* 0x7f8000000300780b */ /* 0x000fc80003f3c200 */
[----:B------:R-:W-:-:S13]  /*47d0*/  PLOP3.LUT P0, PT, P0, P1, PT, 0xf8, 0x8f ;  /* 0x00000000008f781c */ /* 0x000fda0000703f70 */
[----:B------:R-:W-:Y:S05]  /*47e0*/  @P0 BRA `(.L_x_174) ;  /* 0x00000004004c0947 */ /* 0x000fea0003800000 */
[----:B------:R-:W-:-:S13]  /*47f0*/  LOP3.LUT P0, RZ, R3, 0x7fffffff, R19, 0xc8, !PT ;  /* 0x7fffffff03ff7812 */ /* 0x000fda000780c813 */
[----:B------:R-:W-:Y:S05]  /*4800*/  @!P0 BRA `(.L_x_175) ;  /* 0x00000004003c8947 */ /* 0x000fea0003800000 */
[C---:B------:R-:W-:Y:S02]  /*4810*/  FSETP.NEU.FTZ.AND P3, PT, |R0|.reuse, +INF , PT ;  /* 0x7f8000000000780b */ /* 0x040fe40003f7d200 */
[----:B------:R-:W-:Y:S02]  /*4820*/  FSETP.NEU.FTZ.AND P1, PT, |R3|, +INF , PT ;  /* 0x7f8000000300780b */ /* 0x000fe40003f3d200 */
[----:B------:R-:W-:-:S11]  /*4830*/  FSETP.NEU.FTZ.AND P0, PT, |R0|, +INF , PT ;  /* 0x7f8000000000780b */ /* 0x000fd60003f1d200 */
[----:B------:R-:W-:Y:S05]  /*4840*/  @!P1 BRA !P3, `(.L_x_175) ;  /* 0x00000004002c9947 */ /* 0x000fea0005800000 */
[----:B------:R-:W-:-:S04]  /*4850*/  LOP3.LUT P3, RZ, R19, 0x7fffffff, RZ, 0xc0, !PT ;  /* 0x7fffffff13ff7812 */ /* 0x000fc8000786c0ff */
[----:B------:R-:W-:-:S13]  /*4860*/  PLOP3.LUT P1, PT, P1, P3, PT, 0x2f, 0xf2 ;  /* 0x0000000000f2781c */ /* 0x000fda0000f26577 */
[----:B------:R-:W-:Y:S05]  /*4870*/  @P1 BRA `(.L_x_176) ;  /* 0x0000000400181947 */ /* 0x000fea0003800000 */
[----:B------:R-:W-:-:S04]  /*4880*/  LOP3.LUT P1, RZ, R3, 0x7fffffff, RZ, 0xc0, !PT ;  /* 0x7fffffff03ff7812 */ /* 0x000fc8000782c0ff */
[----:B------:R-:W-:-:S13]  /*4890*/  PLOP3.LUT P0, PT, P0, P1, PT, 0x2f, 0xf2 ;  /* 0x0000000000f2781c */ /* 0x000fda0000702577 */
[----:B------:R-:W-:Y:S05]  /*48a0*/  @P0 BRA `(.L_x_177) ;  /* 0x0000000400000947 */ /* 0x000fea0003800000 */
[----:B------:R-:W-:Y:S02]  /*48b0*/  ISETP.GE.AND P0, PT, R2, RZ, PT ;  /* 0x000000ff0200720c */ /* 0x000fe40003f06270 */
[----:B------:R-:W-:-:S11]  /*48c0*/  ISETP.GE.AND P1, PT, R22, RZ, PT ;  /* 0x000000ff1600720c */ /* 0x000fd60003f26270 */
[----:B------:R-:W-:Y:S02]  /*48d0*/  @P0 IMAD.MOV.U32 R18, RZ, RZ, RZ ;  /* 0x000000ffff120224 */ /* 0x000fe400078e00ff */
[----:B------:R-:W-:Y:S01]  /*48e0*/  @!P0 FFMA R19, R0, 1.84467440737095516160e+19, RZ ;  /* 0x5f80000000138823 */ /* 0x000fe200000000ff */
[----:B------:R-:W-:Y:S02]  /*48f0*/  @!P0 IMAD.MOV.U32 R18, RZ, RZ, -0x40 ;  /* 0xffffffc0ff128424 */ /* 0x000fe400078e00ff */
[----:B------:R-:W-:Y:S02]  /*4900*/  @!P1 FFMA R3, R3, 1.84467440737095516160e+19, RZ ;  /* 0x5f80000003039823 */ /* 0x000fe400000000ff */
[----:B------:R-:W-:-:S07]  /*4910*/  @!P1 VIADD R18, R18, 0x40 ;  /* 0x0000004012129836 */ /* 0x000fce0000000000 */
.L_x_173:
[----:B------:R-:W-:Y:S01]  /*4920*/  LEA R2, R17, 0xc0800000, 0x17 ;  /* 0xc080000011027811 */ /* 0x000fe200078eb8ff */
[----:B------:R-:W-:Y:S01]  /*4930*/  VIADD R20, R20, 0xffffff81 ;  /* 0xffffff8114147836 */ /* 0x000fe20000000000 */
[----:B------:R-:W-:Y:S03]  /*4940*/  BSSY.RECONVERGENT B3, `(.L_x_178) ;  /* 0x0000035000037945 */ /* 0x000fe60003800200 */
[----:B------:R-:W-:Y:S02]  /*4950*/  IMAD.IADD R23, R3, 0x1, -R2 ;  /* 0x0000000103177824 */ /* 0x000fe400078e0a02 */
[C---:B------:R-:W-:Y:S02]  /*4960*/  IMAD R2, R20.reuse, -0x800000, R19 ;  /* 0xff80000014027824 */ /* 0x040fe400078e0213 */
[----:B------:R0:W1:Y:S01]  /*4970*/  MUFU.RCP R3, R23 ;  /* 0x0000001700037308 */ /* 0x0000620000001000 */
[----:B------:R-:W-:Y:S01]  /*4980*/  FADD.FTZ R25, -R23, -RZ ;  /* 0x800000ff17197221 */ /* 0x000fe20000010100 */
[----:B0-----:R-:W-:-:S05]  /*4990*/  IADD3 R23, PT, PT, R20, 0x7f, -R17 ;  /* 0x0000007f14177810 */ /* 0x001fca0007ffe811 */
[----:B------:R-:W-:Y:S02]  /*49a0*/  IMAD.IADD R23, R23, 0x1, R18 ;  /* 0x0000000117177824 */ /* 0x000fe400078e0212 */
[----:B-1----:R-:W-:-:S04]  /*49b0*/  FFMA R22, R3, R25, 1 ;  /* 0x3f80000003167423 */ /* 0x002fc80000000019 */
[----:B------:R-:W-:-:S04]  /*49c0*/  FFMA R3, R3, R22, R3 ;  /* 0x0000001603037223 */ /* 0x000fc80000000003 */
[----:B------:R-:W-:-:S04]  /*49d0*/  FFMA R22, R2, R3, RZ ;  /* 0x0000000302167223 */ /* 0x000fc800000000ff */
[----:B------:R-:W-:-:S04]  /*49e0*/  FFMA R19, R25, R22, R2 ;  /* 0x0000001619137223 */ /* 0x000fc80000000002 */
[----:B------:R-:W-:-:S04]  /*49f0*/  FFMA R22, R3, R19, R22 ;  /* 0x0000001303167223 */ /* 0x000fc80000000016 */
[----:B------:R-:W-:-:S04]  /*4a00*/  FFMA R19, R25, R22, R2 ;  /* 0x0000001619137223 */ /* 0x000fc80000000002 */
[----:B------:R-:W-:-:S05]  /*4a10*/  FFMA R2, R3, R19, R22 ;  /* 0x0000001303027223 */ /* 0x000fca0000000016 */
[----:B------:R-:W-:-:S04]  /*4a20*/  SHF.R.U32.HI R17, RZ, 0x17, R2 ;  /* 0x00000017ff117819 */ /* 0x000fc80000011602 */
[----:B------:R-:W-:-:S05]  /*4a30*/  LOP3.LUT R17, R17, 0xff, RZ, 0xc0, !PT ;  /* 0x000000ff11117812 */ /* 0x000fca00078ec0ff */
[----:B------:R-:W-:-:S04]  /*4a40*/  IMAD.IADD R20, R17, 0x1, R23 ;  /* 0x0000000111147824 */ /* 0x000fc800078e0217 */
[----:B------:R-:W-:-:S05]  /*4a50*/  VIADD R17, R20, 0xffffffff ;  /* 0xffffffff14117836 */ /* 0x000fca0000000000 */
[----:B------:R-:W-:-:S13]  /*4a60*/  ISETP.GE.U32.AND P0, PT, R17, 0xfe, PT ;  /* 0x000000fe1100780c */ /* 0x000fda0003f06070 */
[----:B------:R-:W-:Y:S05]  /*4a70*/  @!P0 BRA `(.L_x_179) ;  /* 0x0000000000808947 */ /* 0x000fea0003800000 */
[----:B------:R-:W-:-:S13]  /*4a80*/  ISETP.GT.AND P0, PT, R20, 0xfe, PT ;  /* 0x000000fe1400780c */ /* 0x000fda0003f04270 */
[----:B------:R-:W-:Y:S05]  /*4a90*/  @P0 BRA `(.L_x_180) ;  /* 0x00000000006c0947 */ /* 0x000fea0003800000 */
[----:B------:R-:W-:-:S13]  /*4aa0*/  ISETP.GE.AND P0, PT, R20, 0x1, PT ;  /* 0x000000011400780c */ /* 0x000fda0003f06270 */
[----:B------:R-:W-:Y:S05]  /*4ab0*/  @P0 BRA `(.L_x_181) ;  /* 0x0000000000740947 */ /* 0x000fea0003800000 */
[----:B------:R-:W-:Y:S02]  /*4ac0*/  ISETP.GE.AND P0, PT, R20, -0x18, PT ;  /* 0xffffffe81400780c */ /* 0x000fe40003f06270 */
[----:B------:R-:W-:-:S11]  /*4ad0*/  LOP3.LUT R2, R2, 0x80000000, RZ, 0xc0, !PT ;  /* 0x8000000002027812 */ /* 0x000fd600078ec0ff */
[----:B------:R-:W-:Y:S05]  /*4ae0*/  @!P0 BRA `(.L_x_181) ;  /* 0x0000000000688947 */ /* 0x000fea0003800000 */
[-CC-:B------:R-:W-:Y:S01]  /*4af0*/  FFMA.RZ R17, R3, R19.reuse, R22.reuse ;  /* 0x0000001303117223 */ /* 0x180fe2000000c016 */
[C---:B------:R-:W-:Y:S02]  /*4b00*/  ISETP.NE.AND P3, PT, R20.reuse, RZ, PT ;  /* 0x000000ff1400720c */ /* 0x040fe40003f65270 */
[C---:B------:R-:W-:Y:S02]  /*4b10*/  ISETP.NE.AND P1, PT, R20.reuse, RZ, PT ;  /* 0x000000ff1400720c */ /* 0x040fe40003f25270 */
[----:B------:R-:W-:Y:S01]  /*4b20*/  LOP3.LUT R18, R17, 0x7fffff, RZ, 0xc0, !PT ;  /* 0x007fffff11127812 */ /* 0x000fe200078ec0ff */
[CCC-:B------:R-:W-:Y:S01]  /*4b30*/  FFMA.RP R17, R3.reuse, R19.reuse, R22.reuse ;  /* 0x0000001303117223 */ /* 0x1c0fe20000008016 */
[----:B------:R-:W-:Y:S01]  /*4b40*/  FFMA.RM R22, R3, R19, R22 ;  /* 0x0000001303167223 */ /* 0x000fe20000004016 */
[----:B------:R-:W-:Y:S01]  /*4b50*/  VIADD R3, R20, 0x20 ;  /* 0x0000002014037836 */ /* 0x000fe20000000000 */
[----:B------:R-:W-:Y:S01]  /*4b60*/  LOP3.LUT R18, R18, 0x800000, RZ, 0xfc, !PT ;  /* 0x0080000012127812 */ /* 0x000fe200078efcff */
[----:B------:R-:W-:-:S02]  /*4b70*/  IMAD.MOV R19, RZ, RZ, -R20 ;  /* 0x000000ffff137224 */ /* 0x000fc400078e0a14 */
[----:B------:R-:W-:Y:S02]  /*4b80*/  FSETP.NEU.FTZ.AND P0, PT, R17, R22, PT ;  /* 0x000000161100720b */ /* 0x000fe40003f1d000 */
[----:B------:R-:W-:Y:S02]  /*4b90*/  SHF.L.U32 R3, R18, R3, RZ ;  /* 0x0000000312037219 */ /* 0x000fe400000006ff */
[----:B------:R-:W-:Y:S02]  /*4ba0*/  SEL R17, R19, RZ, P3 ;  /* 0x000000ff13117207 */ /* 0x000fe40001800000 */
[----:B------:R-:W-:Y:S02]  /*4bb0*/  ISETP.NE.AND P1, PT, R3, RZ, P1 ;  /* 0x000000ff0300720c */ /* 0x000fe40000f25270 */
[----:B------:R-:W-:Y:S02]  /*4bc0*/  SHF.R.U32.HI R17, RZ, R17, R18 ;  /* 0x00000011ff117219 */ /* 0x000fe40000011612 */
[----:B------:R-:W-:-:S02]  /*4bd0*/  PLOP3.LUT P0, PT, P0, P1, PT, 0xf8, 0x8f ;  /* 0x00000000008f781c */ /* 0x000fc40000703f70 */
[----:B------:R-:W-:Y:S02]  /*4be0*/  SHF.R.U32.HI R18, RZ, 0x1, R17 ;  /* 0x00000001ff127819 */ /* 0x000fe40000011611 */
[----:B------:R-:W-:-:S04]  /*4bf0*/  SEL R3, RZ, 0x1, !P0 ;  /* 0x00000001ff037807 */ /* 0x000fc80004000000 */
[----:B------:R-:W-:-:S04]  /*4c00*/  LOP3.LUT R20, R3, 0x1, R18, 0xf8, !PT ;  /* 0x0000000103147812 */ /* 0x000fc800078ef812 */
[----:B------:R-:W-:-:S05]  /*4c10*/  LOP3.LUT R17, R20, R17, RZ, 0xc0, !PT ;  /* 0x0000001114117212 */ /* 0x000fca00078ec0ff */
[----:B------:R-:W-:-:S05]  /*4c20*/  IMAD.IADD R17, R18, 0x1, R17 ;  /* 0x0000000112117824 */ /* 0x000fca00078e0211 */
[----:B------:R-:W-:Y:S01]  /*4c30*/  LOP3.LUT R2, R17, R2, RZ, 0xfc, !PT ;  /* 0x0000000211027212 */ /* 0x000fe200078efcff */
[----:B------:R-:W-:Y:S06]  /*4c40*/  BRA `(.L_x_181) ;  /* 0x0000000000107947 */ /* 0x000fec0003800000 */
.L_x_180:
[----:B------:R-:W-:-:S04]  /*4c50*/  LOP3.LUT R2, R2, 0x80000000, RZ, 0xc0, !PT ;  /* 0x8000000002027812 */ /* 0x000fc800078ec0ff */
[----:B------:R-:W-:Y:S01]  /*4c60*/  LOP3.LUT R2, R2, 0x7f800000, RZ, 0xfc, !PT ;  /* 0x7f80000002027812 */ /* 0x000fe200078efcff */
[----:B------:R-:W-:Y:S06]  /*4c70*/  BRA `(.L_x_181) ;  /* 0x0000000000047947 */ /* 0x000fec0003800000 */
.L_x_179:
[----:B------:R-:W-:-:S07]  /*4c80*/  IMAD R2, R23, 0x800000, R2 ;  /* 0x0080000017027824 */ /* 0x000fce00078e0202 */
.L_x_181:
[----:B------:R-:W-:Y:S05]  /*4c90*/  BSYNC.RECONVERGENT B3 ;  /* 0x0000000000037941 */ /* 0x000fea0003800200 */
.L_x_178:
[----:B------:R-:W-:Y:S05]  /*4ca0*/  BRA `(.L_x_182) ;  /* 0x0000000000207947 */ /* 0x000fea0003800000 */
.L_x_177:
[----:B------:R-:W-:-:S04]  /*4cb0*/  LOP3.LUT R2, R3, 0x80000000, R19, 0x48, !PT ;  /* 0x8000000003027812 */ /* 0x000fc800078e4813 */
[----:B------:R-:W-:Y:S01]  /*4cc0*/  LOP3.LUT R2, R2, 0x7f800000, RZ, 0xfc, !PT ;  /* 0x7f80000002027812 */ /* 0x000fe200078efcff */
[----:B------:R-:W-:Y:S06]  /*4cd0*/  BRA `(.L_x_182) ;  /* 0x0000000000147947 */ /* 0x000fec0003800000 */
.L_x_176:
[----:B------:R-:W-:Y:S01]  /*4ce0*/  LOP3.LUT R2, R3, 0x80000000, R19, 0x48, !PT ;  /* 0x8000000003027812 */ /* 0x000fe200078e4813 */
[----:B------:R-:W-:Y:S06]  /*4cf0*/  BRA `(.L_x_182) ;  /* 0x00000000000c7947 */ /* 0x000fec0003800000 */
.L_x_175:
[----:B------:R-:W0:Y:S01]  /*4d00*/  MUFU.RSQ R2, -QNAN ;  /* 0xffc0000000027908 */ /* 0x000e220000001400 */
[----:B------:R-:W-:Y:S05]  /*4d10*/  BRA `(.L_x_182) ;  /* 0x0000000000047947 */ /* 0x000fea0003800000 */
.L_x_174:
[----:B------:R-:W-:-:S07]  /*4d20*/  FADD.FTZ R2, R0, R3 ;  /* 0x0000000300027221 */ /* 0x000fce0000010000 */
.L_x_182:
[----:B------:R-:W-:Y:S05]  /*4d30*/  BSYNC.RECONVERGENT B2 ;  /* 0x0000000000027941 */ /* 0x000fea0003800200 */
.L_x_172:
[----:B0-----:R-:W-:Y:S02]  /*4d40*/  IMAD.MOV.U32 R17, RZ, RZ, R2 ;  /* 0x000000ffff117224 */ /* 0x001fe400078e0002 */
[----:B------:R-:W-:Y:S02]  /*4d50*/  IMAD.MOV.U32 R2, RZ, RZ, R16 ;  /* 0x000000ffff027224 */ /* 0x000fe400078e0010 */
[----:B------:R-:W-:-:S04]  /*4d60*/  IMAD.MOV.U32 R3, RZ, RZ, 0x0 ;  /* 0x00000000ff037424 */ /* 0x000fc800078e00ff */
[----:B------:R-:W-:Y:S05]  /*4d70*/  RET.REL.NODEC R2 `(get_state) ;  /* 0xffffffb002a07950 */ /* 0x000fea0003c3ffff */
.L_x_183:
[----:B------:R-:W-:-:S00]  /*4d80*/  BRA `(.L_x_183) ;  /* 0xfffffffc00fc7947 */ /* 0x000fc0000383ffff */
[----:B------:R-:W-:-:S00]  /*4d90*/  NOP ;  /* 0x0000000000007918 */ /* 0x000fc00000000000 */
        /* <DEDUP_REMOVED lines=14> */
.L_x_184:


//--------------------- .nv.global.init           --------------------------
	.section	.nv.global.init,"aw",@progbits
	.align	4
.nv.global.init:
	.type		mrg32k3aM1SubSeq,@object
	.size		mrg32k3aM1SubSeq,(mrg32k3aM2SubSeq - mrg32k3aM1SubSeq)
mrg32k3aM1SubSeq:
        /*0000*/ 	.byte	0x0b, 0xcc, 0xee, 0x04, 0x73, 0x29, 0x8b, 0x6f, 0xf6, 0x53, 0x03, 0xf6, 0x23, 0xf6, 0xea, 0xda
        /* <DEDUP_REMOVED lines=125> */
	.type		mrg32k3aM2SubSeq,@object
	.size		mrg32k3aM2SubSeq,(mrg32k3aM1 - mrg32k3aM2SubSeq)
mrg32k3aM2SubSeq:
        /* <DEDUP_REMOVED lines=126> */
	.type		mrg32k3aM1,@object
	.size		mrg32k3aM1,(mrg32k3aM1Seq - mrg32k3aM1)
mrg32k3aM1:
        /* <DEDUP_REMOVED lines=144> */
	.type		mrg32k3aM1Seq,@object
	.size		mrg32k3aM1Seq,(mrg32k3aM2 - mrg32k3aM1Seq)
mrg32k3aM1Seq:
        /* <DEDUP_REMOVED lines=144> */
	.type		mrg32k3aM2,@object
	.size		mrg32k3aM2,(mrg32k3aM2Seq - mrg32k3aM2)
mrg32k3aM2:
        /* <DEDUP_REMOVED lines=144> */
	.type		mrg32k3aM2Seq,@object
	.size		mrg32k3aM2Seq,(precalc_xorwow_matrix - mrg32k3aM2Seq)
mrg32k3aM2Seq:
        /* <DEDUP_REMOVED lines=144> */
	.type		precalc_xorwow_matrix,@object
	.size		precalc_xorwow_matrix,(precalc_xorwow_offset_matrix - precalc_xorwow_matrix)
precalc_xorwow_matrix:
        /* <DEDUP_REMOVED lines=6400> */
	.type		precalc_xorwow_offset_matrix,@object
	.size		precalc_xorwow_offset_matrix,($str$2 - precalc_xorwow_offset_matrix)
precalc_xorwow_offset_matrix:
        /* <DEDUP_REMOVED lines=6400> */
	.type		$str$2,@object
	.size		$str$2,($str - $str$2)
$str$2:
        /*353c0*/ 	.byte	0x66, 0x61, 0x6c, 0x73, 0x65, 0x00
	.type		$str,@object
	.size		$str,($str$1 - $str)
$str:
        /*353c6*/ 	.byte	0x61, 0x64, 0x76, 0x69, 0x63, 0x65, 0x5f, 0x61, 0x76, 0x61, 0x69, 0x6c, 0x5f, 0x6e, 0x3e, 0x30
        /*353d6*/ 	.byte	0x00
	.type		$str$1,@object
	.size		$str$1,(__unnamed_1 - $str$1)
$str$1:
        /*353d7*/ 	.byte	0x2f, 0x74, 0x6d, 0x70, 0x2f, 0x73, 0x61, 0x73, 0x73, 0x5f, 0x63, 0x75, 0x5f, 0x6b, 0x70, 0x33
        /*353e7*/ 	.byte	0x34, 0x33, 0x5f, 0x36, 0x62, 0x2f, 0x6b, 0x2e, 0x63, 0x75, 0x00
	.type		__unnamed_1,@object
	.size		__unnamed_1,(.L_9 - __unnamed_1)
__unnamed_1:
        /* <DEDUP_REMOVED lines=9> */
        /*35482*/ 	.byte	0x2a, 0x29, 0x00
.L_9:


//--------------------- .nv.shared.reserved.0     --------------------------
	.section	.nv.shared.reserved.0,"aw",@nobits
	.weak		__nv_reservedSMEM_offset_0_alias
	.size		__nv_reservedSMEM_offset_0_alias, 0, 64
	.other		__nv_reservedSMEM_offset_0_alias,@"STO_CUDA_RESERVED_SHARED STV_DEFAULT"
__nv_reservedSMEM_offset_0_alias:
	.zero		0
	.zero		64


//--------------------- .nv.constant0.get_state   --------------------------
	.section	.nv.constant0.get_state,"a",@progbits
	.sectionflags	@""
	.align	4
.nv.constant0.get_state:
	.zero		1004


//--------------------- SYMBOLS --------------------------

	.type		.nv.reservedSmem.offset0,@object
	.size		.nv.reservedSmem.offset0,0x4
	.type		__assertfail,@function
